	.headerflags	@"EF_CUDA_TEXMODE_UNIFIED EF_CUDA_64BIT_ADDRESS EF_CUDA_SM86 EF_CUDA_VIRTUAL_SM(EF_CUDA_SM86)"
	.elftype	@"ET_EXEC"


//--------------------- .nv.info                  --------------------------
	.section	.nv.info,"",@"SHT_CUDA_INFO"
	.align	4


	//----- nvinfo : EIATTR_REGCOUNT
	.align		4
        /*0000*/ 	.byte	0x04, 0x2f
        /*0002*/ 	.short	(.L_1 - .L_0)
	.align		4
.L_0:
        /*0004*/ 	.word	index@(triton_mm)
        /*0008*/ 	.word	0x000000ff


	//----- nvinfo : EIATTR_MAX_STACK_SIZE
	.align		4
.L_1:
        /*000c*/ 	.byte	0x04, 0x23
        /*000e*/ 	.short	(.L_3 - .L_2)
	.align		4
.L_2:
        /*0010*/ 	.word	index@(triton_mm)
        /*0014*/ 	.word	0x00000000


	//----- nvinfo : EIATTR_MIN_STACK_SIZE
	.align		4
.L_3:
        /*0018*/ 	.byte	0x04, 0x12
        /*001a*/ 	.short	(.L_5 - .L_4)
	.align		4
.L_4:
        /*001c*/ 	.word	index@(triton_mm)
        /*0020*/ 	.word	0x00000058


	//----- nvinfo : EIATTR_FRAME_SIZE
	.align		4
.L_5:
        /*0024*/ 	.byte	0x04, 0x11
        /*0026*/ 	.short	(.L_7 - .L_6)
	.align		4
.L_6:
        /*0028*/ 	.word	index@(triton_mm)
        /*002c*/ 	.word	0x00000058
.L_7:


//--------------------- .nv.info.triton_mm        --------------------------
	.section	.nv.info.triton_mm,"",@"SHT_CUDA_INFO"
	.align	4


	//----- nvinfo : EIATTR_CUDA_API_VERSION
	.align		4
        /*0000*/ 	.byte	0x04, 0x37
        /*0002*/ 	.short	(.L_9 - .L_8)
.L_8:
        /*0004*/ 	.word	0x0000007b


	//----- nvinfo : EIATTR_SW2861232_WAR
	.align		4
.L_9:
        /*0008*/ 	.byte	0x01, 0x35
	.zero		2


	//----- nvinfo : EIATTR_PARAM_CBANK
	.align		4
        /*000c*/ 	.byte	0x04, 0x0a
        /*000e*/ 	.short	(.L_11 - .L_10)
	.align		4
.L_10:
        /*0010*/ 	.word	index@(.nv.constant0.triton_mm)
        /*0014*/ 	.short	0x0160
        /*0016*/ 	.short	0x001c


	//----- nvinfo : EIATTR_CBANK_PARAM_SIZE
	.align		4
.L_11:
        /*0018*/ 	.byte	0x03, 0x19
        /*001a*/ 	.short	0x001c


	//----- nvinfo : EIATTR_KPARAM_INFO
	.align		4
        /*001c*/ 	.byte	0x04, 0x17
        /*001e*/ 	.short	(.L_13 - .L_12)
.L_12:
        /*0020*/ 	.word	0x00000000
        /*0024*/ 	.short	0x0003
        /*0026*/ 	.short	0x0018
        /*0028*/ 	.byte	0x00, 0xf0, 0x11, 0x00


	//----- nvinfo : EIATTR_KPARAM_INFO
	.align		4
.L_13:
        /*002c*/ 	.byte	0x04, 0x17
        /*002e*/ 	.short	(.L_15 - .L_14)
.L_14:
        /*0030*/ 	.word	0x00000000
        /*0034*/ 	.short	0x0002
        /*0036*/ 	.short	0x0010
        /*0038*/ 	.byte	0x00, 0xf0, 0x21, 0x00


	//----- nvinfo : EIATTR_KPARAM_INFO
	.align		4
.L_15:
        /*003c*/ 	.byte	0x04, 0x17
        /*003e*/ 	.short	(.L_17 - .L_16)
.L_16:
        /*0040*/ 	.word	0x00000000
        /*0044*/ 	.short	0x0001
        /*0046*/ 	.short	0x0008
        /*0048*/ 	.byte	0x00, 0xf0, 0x21, 0x00


	//----- nvinfo : EIATTR_KPARAM_INFO
	.align		4
.L_17:
        /*004c*/ 	.byte	0x04, 0x17
        /*004e*/ 	.short	(.L_19 - .L_18)
.L_18:
        /*0050*/ 	.word	0x00000000
        /*0054*/ 	.short	0x0000
        /*0056*/ 	.short	0x0000
        /*0058*/ 	.byte	0x00, 0xf0, 0x21, 0x00


	//----- nvinfo : EIATTR_MAXREG_COUNT
	.align		4
.L_19:
        /*005c*/ 	.byte	0x03, 0x1b
        /*005e*/ 	.short	0x00ff


	//----- nvinfo : EIATTR_EXIT_INSTR_OFFSETS
	.align		4
        /*0060*/ 	.byte	0x04, 0x1c
        /*0062*/ 	.short	(.L_21 - .L_20)


	//   ....[0]....
.L_20:
        /*0064*/ 	.word	0x00000040


	//   ....[1]....
        /*0068*/ 	.word	0x00014350


	//   ....[2]....
        /*006c*/ 	.word	0x000143a0


	//----- nvinfo : EIATTR_MAX_THREADS
	.align		4
.L_21:
        /*0070*/ 	.byte	0x04, 0x05
        /*0072*/ 	.short	(.L_23 - .L_22)
.L_22:
        /*0074*/ 	.word	0x00000080
        /*0078*/ 	.word	0x00000001
        /*007c*/ 	.word	0x00000001
.L_23:


//--------------------- .nv.rel.action            --------------------------
	.section	.nv.rel.action,"",@"SHT_CUDA_RELOCINFO"
	.align	8
	.sectionentsize	8
        /*0000*/ 	.byte	0x73, 0x00, 0x00, 0x00, 0x00, 0x00, 0x00, 0x00, 0x00, 0x00, 0x00, 0x11, 0x25, 0x00, 0x05, 0x36


//--------------------- .nv.constant0.triton_mm   --------------------------
	.section	.nv.constant0.triton_mm,"a",@progbits
	.align	4
.nv.constant0.triton_mm:
	.zero		380


//--------------------- .text.triton_mm           --------------------------
	.section	.text.triton_mm,"ax",@progbits
	.sectionflags	@"SHF_BARRIERS=1"
	.sectioninfo	@"SHI_REGISTERS=255"
	.align	128
        .global         triton_mm
        .type           triton_mm,@function
        .size           triton_mm,(.L_x_3 - triton_mm)
        .other          triton_mm,@"STO_CUDA_ENTRY STV_DEFAULT"
triton_mm:
.text.triton_mm:
[----:B------:R-:W-:-:S02]  /*0000*/  MOV R1, c[0x0][0x28] ;  /* 0x00000a0000017a02 */ /* 0x000fc40000000f00 */
[----:B------:R-:W-:Y:S02]  /*0010*/  MOV R0, c[0x0][0x178] ;  /* 0x00005e0000007a02 */ /* 0x000fe40000000f00 */
[----:B------:R-:W-:Y:S02]  /*0020*/  IADD3 R1, R1, -0x58, RZ ;  /* 0xffffffa801017810 */ /* 0x000fe40007ffe0ff */
[----:B------:R-:W-:-:S13]  /*0030*/  LOP3.LUT P0, RZ, R0, 0xffffff, RZ, 0xc0, !PT ;  /* 0x00ffffff00ff7812 */ /* 0x000fda000780c0ff */
[----:B------:R-:W-:Y:S05]  /*0040*/  @!P0 EXIT ;  /* 0x000000000000894d */ /* 0x000fea0003800000 */
[----:B------:R-:W1:Y:S01]  /*0050*/  S2R R9, SR_CTAID.X ;  /* 0x0000000000097919 */ /* 0x000e620000002500 */
[----:B------:R-:W-:Y:S01]  /*0060*/  IADD3 R0, R0, 0x7f, RZ ;  /* 0x0000007f00007810 */ /* 0x000fe20007ffe0ff */
[----:B------:R-:W-:Y:S01]  /*0070*/  ULDC.64 UR8, c[0x0][0x118] ;  /* 0x0000460000087ab9 */ /* 0x000fe20000000a00 */
[----:B------:R-:W-:Y:S01]  /*0080*/  IABS R21, c[0x0][0x178] ;  /* 0x00005e0000157a13 */ /* 0x000fe20000000000 */
[----:B------:R-:W2:Y:S01]  /*0090*/  S2R R19, SR_TID.X ;  /* 0x0000000000137919 */ /* 0x000ea20000002100 */
[----:B------:R-:W-:Y:S01]  /*00a0*/  SHF.R.S32.HI R3, RZ, 0x1f, R0 ;  /* 0x0000001fff037819 */ /* 0x000fe20000011400 */
[----:B------:R-:W-:Y:S01]  /*00b0*/  CS2R R140, SRZ ;  /* 0x00000000008c7805 */ /* 0x000fe2000001ff00 */
[----:B------:R-:W-:Y:S01]  /*00c0*/  MOV R232, 0xffffffe0 ;  /* 0xffffffe000e87802 */ /* 0x000fe20000000f00 */
[----:B------:R-:W-:Y:S01]  /*00d0*/  CS2R R142, SRZ ;  /* 0x00000000008e7805 */ /* 0x000fe2000001ff00 */
[----:B------:R-:W-:Y:S01]  /*00e0*/  LEA.HI R3, R3, R0, RZ, 0x7 ;  /* 0x0000000003037211 */ /* 0x000fe200078f38ff */
[----:B------:R-:W-:Y:S01]  /*00f0*/  CS2R R76, SRZ ;  /* 0x00000000004c7805 */ /* 0x000fe2000001ff00 */
        /* <DEDUP_REMOVED lines=13> */
[----:B-1----:R-:W-:Y:S01]  /*01d0*/  SHF.R.S32.HI R2, RZ, 0x1f, R9 ;  /* 0x0000001fff027819 */ /* 0x002fe20000011409 */
[----:B------:R-:W-:Y:S01]  /*01e0*/  CS2R R64, SRZ ;  /* 0x0000000000407805 */ /* 0x000fe2000001ff00 */
[----:B------:R-:W-:Y:S01]  /*01f0*/  ISETP.GE.AND P1, PT, R9, RZ, PT ;  /* 0x000000ff0900720c */ /* 0x000fe20003f26270 */
[----:B------:R-:W-:Y:S01]  /*0200*/  CS2R R66, SRZ ;  /* 0x0000000000427805 */ /* 0x000fe2000001ff00 */
[-C--:B------:R-:W-:Y:S01]  /*0210*/  LEA.HI R4, R2, R9.reuse, RZ, 0x4 ;  /* 0x0000000902047211 */ /* 0x080fe200078f20ff */
[----:B------:R-:W-:Y:S01]  /*0220*/  CS2R R148, SRZ ;  /* 0x0000000000947805 */ /* 0x000fe2000001ff00 */
[----:B--2---:R-:W-:Y:S01]  /*0230*/  SHF.R.U32.HI R231, RZ, 0x5, R19 ;  /* 0x00000005ffe77819 */ /* 0x004fe20000011613 */
[----:B------:R-:W-:Y:S01]  /*0240*/  CS2R R150, SRZ ;  /* 0x0000000000967805 */ /* 0x000fe2000001ff00 */
[----:B------:R-:W-:Y:S01]  /*0250*/  SHF.R.S32.HI R2, RZ, 0x4, R4 ;  /* 0x00000004ff027819 */ /* 0x000fe20000011404 */
[----:B------:R-:W-:Y:S01]  /*0260*/  CS2R R112, SRZ ;  /* 0x0000000000707805 */ /* 0x000fe2000001ff00 */
[----:B------:R-:W-:Y:S01]  /*0270*/  LOP3.LUT R4, R4, 0xfffffff0, RZ, 0xc0, !PT ;  /* 0xfffffff004047812 */ /* 0x000fe200078ec0ff */
[----:B------:R-:W-:Y:S01]  /*0280*/  CS2R R114, SRZ ;  /* 0x0000000000727805 */ /* 0x000fe2000001ff00 */
[----:B------:R-:W-:Y:S01]  /*0290*/  SHF.L.U32 R0, R2, 0x3, RZ ;  /* 0x0000000302007819 */ /* 0x000fe200000006ff */
[----:B------:R-:W-:Y:S01]  /*02a0*/  CS2R R144, SRZ ;  /* 0x0000000000907805 */ /* 0x000fe2000001ff00 */
[----:B------:R-:W-:Y:S01]  /*02b0*/  IADD3 R4, -R4, R9, RZ ;  /* 0x0000000904047210 */ /* 0x000fe20007ffe1ff */
[----:B------:R-:W-:Y:S01]  /*02c0*/  CS2R R146, SRZ ;  /* 0x0000000000927805 */ /* 0x000fe2000001ff00 */
[----:B------:R-:W-:Y:S01]  /*02d0*/  LEA.HI.SX32 R3, R3, -R0, 0x19 ;  /* 0x8000000003037211 */ /* 0x000fe200078fcaff */
[----:B------:R-:W-:Y:S01]  /*02e0*/  CS2R R120, SRZ ;  /* 0x0000000000787805 */ /* 0x000fe2000001ff00 */
[----:B------:R-:W-:Y:S01]  /*02f0*/  SGXT.U32 R231, R231, 0x2 ;  /* 0x00000002e7e7781a */ /* 0x000fe20000000000 */
[----:B------:R-:W-:Y:S01]  /*0300*/  CS2R R122, SRZ ;  /* 0x00000000007a7805 */ /* 0x000fe2000001ff00 */
[----:B------:R-:W-:Y:S01]  /*0310*/  IMNMX R5, R3, 0x8, PT ;  /* 0x0000000803057817 */ /* 0x000fe20003800200 */
[----:B------:R-:W-:Y:S01]  /*0320*/  CS2R R108, SRZ ;  /* 0x00000000006c7805 */ /* 0x000fe2000001ff00 */
[----:B------:R-:W-:Y:S01]  /*0330*/  CS2R R110, SRZ ;  /* 0x00000000006e7805 */ /* 0x000fe2000001ff00 */
[----:B------:R-:W-:Y:S01]  /*0340*/  CS2R R104, SRZ ;  /* 0x0000000000687805 */ /* 0x000fe2000001ff00 */
[-C--:B------:R-:W-:Y:S01]  /*0350*/  IABS R13, R5.reuse ;  /* 0x00000005000d7213 */ /* 0x080fe20000000000 */
[----:B------:R-:W-:Y:S01]  /*0360*/  CS2R R106, SRZ ;  /* 0x00000000006a7805 */ /* 0x000fe2000001ff00 */
[----:B------:R-:W-:Y:S01]  /*0370*/  IABS R10, R5 ;  /* 0x00000005000a7213 */ /* 0x000fe20000000000 */
[----:B------:R-:W-:Y:S01]  /*0380*/  CS2R R100, SRZ ;  /* 0x0000000000647805 */ /* 0x000fe2000001ff00 */
[----:B------:R-:W1:Y:S01]  /*0390*/  I2F.RP R6, R13 ;  /* 0x0000000d00067306 */ /* 0x000e620000209400 */
        /* <DEDUP_REMOVED lines=15> */
[----:B-1----:R-:W1:Y:S01]  /*0490*/  MUFU.RCP R6, R6 ;  /* 0x0000000600067308 */ /* 0x002e620000001000 */
[----:B------:R-:W-:Y:S01]  /*04a0*/  CS2R R80, SRZ ;  /* 0x0000000000507805 */ /* 0x000fe2000001ff00 */
[----:B------:R-:W-:Y:S01]  /*04b0*/  CS2R R82, SRZ ;  /* 0x0000000000527805 */ /* 0x000fe2000001ff00 */
[----:B------:R-:W-:Y:S01]  /*04c0*/  CS2R R84, SRZ ;  /* 0x0000000000547805 */ /* 0x000fe2000001ff00 */
[----:B------:R-:W-:Y:S01]  /*04d0*/  CS2R R86, SRZ ;  /* 0x0000000000567805 */ /* 0x000fe2000001ff00 */
[----:B------:R-:W-:-:S02]  /*04e0*/  UMOV UR4, URZ ;  /* 0x0000003f00047c82 */ /* 0x000fc40008000000 */
[----:B------:R-:W-:Y:S02]  /*04f0*/  UMOV UR6, URZ ;  /* 0x0000003f00067c82 */ /* 0x000fe40008000000 */
[----:B------:R-:W-:Y:S02]  /*0500*/  UMOV UR7, URZ ;  /* 0x0000003f00077c82 */ /* 0x000fe40008000000 */
[----:B------:R-:W-:Y:S01]  /*0510*/  UMOV UR5, URZ ;  /* 0x0000003f00057c82 */ /* 0x000fe20008000000 */
[----:B-1----:R-:W-:Y:S02]  /*0520*/  IADD3 R2, R6, 0xffffffe, RZ ;  /* 0x0ffffffe06027810 */ /* 0x002fe40007ffe0ff */
[----:B------:R-:W1:Y:S08]  /*0530*/  I2F.RP R6, R21 ;  /* 0x0000001500067306 */ /* 0x000e700000209400 */
[----:B------:R2:W3:Y:S08]  /*0540*/  F2I.FTZ.U32.TRUNC.NTZ R3, R2 ;  /* 0x0000000200037305 */ /* 0x0004f0000021f000 */
[----:B-1----:R-:W1:Y:S01]  /*0550*/  MUFU.RCP R6, R6 ;  /* 0x0000000600067308 */ /* 0x002e620000001000 */
[----:B--2---:R-:W-:-:S02]  /*0560*/  MOV R2, RZ ;  /* 0x000000ff00027202 */ /* 0x004fc40000000f00 */
[----:B---3--:R-:W-:-:S05]  /*0570*/  IADD3 R8, RZ, -R3, RZ ;  /* 0x80000003ff087210 */ /* 0x008fca0007ffe0ff */
[----:B------:R-:W-:Y:S01]  /*0580*/  IMAD R7, R8, R13, RZ ;  /* 0x0000000d08077224 */ /* 0x000fe200078e02ff */
[----:B------:R-:W-:Y:S02]  /*0590*/  IABS R8, R9 ;  /* 0x0000000900087213 */ /* 0x000fe40000000000 */
[----:B------:R-:W-:Y:S01]  /*05a0*/  LOP3.LUT R9, RZ, R5, RZ, 0x33, !PT ;  /* 0x00000005ff097212 */ /* 0x000fe200078e33ff */
[----:B------:R-:W-:Y:S01]  /*05b0*/  IMAD.HI.U32 R7, R3, R7, R2 ;  /* 0x0000000703077227 */ /* 0x000fe200078e0002 */
[----:B------:R-:W-:Y:S02]  /*05c0*/  MOV R3, R8 ;  /* 0x0000000800037202 */ /* 0x000fe40000000f00 */
[----:B------:R-:W-:Y:S02]  /*05d0*/  IADD3 R8, RZ, -R10, RZ ;  /* 0x8000000aff087210 */ /* 0x000fe40007ffe0ff */
[----:B------:R-:W-:Y:S01]  /*05e0*/  SHF.R.U32.HI R10, RZ, 0x3, R19 ;  /* 0x00000003ff0a7819 */ /* 0x000fe20000011613 */
[----:B------:R-:W-:-:S04]  /*05f0*/  IMAD.HI.U32 R2, R7, R3, RZ ;  /* 0x0000000307027227 */ /* 0x000fc800078e00ff */
[----:B------:R-:W-:Y:S01]  /*0600*/  IMAD R2, R2, R8, R3 ;  /* 0x0000000802027224 */ /* 0x000fe200078e0203 */
[----:B-1----:R-:W-:Y:S02]  /*0610*/  IADD3 R3, R6, 0xffffffe, RZ ;  /* 0x0ffffffe06037810 */ /* 0x002fe40007ffe0ff */
[----:B------:R-:W-:Y:S02]  /*0620*/  IABS R6, R4 ;  /* 0x0000000400067213 */ /* 0x000fe40000000000 */
[----:B------:R-:W-:Y:S02]  /*0630*/  ISETP.GT.U32.AND P0, PT, R13, R2, PT ;  /* 0x000000020d00720c */ /* 0x000fe40003f04070 */
[----:B------:R-:W1:Y:S01]  /*0640*/  F2I.FTZ.U32.TRUNC.NTZ R3, R3 ;  /* 0x0000000300037305 */ /* 0x000e62000021f000 */
[----:B------:R-:W-:Y:S01]  /*0650*/  IMAD.HI.U32 R7, R7, R6, RZ ;  /* 0x0000000607077227 */ /* 0x000fe200078e00ff */
[----:B------:R-:W-:-:S04]  /*0660*/  LOP3.LUT R4, R4, R5, RZ, 0x3c, !PT ;  /* 0x0000000504047212 */ /* 0x000fc800078e3cff */
[----:B------:R-:W-:-:S05]  /*0670*/  ISETP.GE.AND P3, PT, R4, RZ, PT ;  /* 0x000000ff0400720c */ /* 0x000fca0003f66270 */
[----:B------:R-:W-:-:S04]  /*0680*/  @!P0 IADD3 R2, R2, -R13, RZ ;  /* 0x8000000d02028210 */ /* 0x000fc80007ffe0ff */
[----:B------:R-:W-:Y:S02]  /*0690*/  ISETP.GT.U32.AND P0, PT, R13, R2, PT ;  /* 0x000000020d00720c */ /* 0x000fe40003f04070 */
[----:B-1----:R-:W-:-:S11]  /*06a0*/  IADD3 R12, RZ, -R3, RZ ;  /* 0x80000003ff0c7210 */ /* 0x002fd60007ffe0ff */
[----:B------:R-:W-:Y:S02]  /*06b0*/  @!P0 IADD3 R2, R2, -R13, RZ ;  /* 0x8000000d02028210 */ /* 0x000fe40007ffe0ff */
[----:B------:R-:W-:Y:S02]  /*06c0*/  ISETP.NE.AND P0, PT, R5, RZ, PT ;  /* 0x000000ff0500720c */ /* 0x000fe40003f05270 */
[----:B------:R-:W-:-:S04]  /*06d0*/  @!P1 IADD3 R2, -R2, RZ, RZ ;  /* 0x000000ff02029210 */ /* 0x000fc80007ffe1ff */
[----:B------:R-:W-:-:S04]  /*06e0*/  SEL R11, R9, R2, !P0 ;  /* 0x00000002090b7207 */ /* 0x000fc80004000000 */
[----:B------:R-:W-:Y:S01]  /*06f0*/  IADD3 R2, R0, R11, RZ ;  /* 0x0000000b00027210 */ /* 0x000fe20007ffe0ff */
[----:B------:R-:W-:Y:S01]  /*0700*/  IMAD R0, R7, R8, R6 ;  /* 0x0000000807007224 */ /* 0x000fe200078e0206 */
[----:B------:R-:W-:Y:S02]  /*0710*/  SGXT.U32 R11, R10, 0x4 ;  /* 0x000000040a0b781a */ /* 0x000fe40000000000 */
[----:B------:R-:W-:Y:S02]  /*0720*/  SHF.L.U32 R6, R2, 0x7, RZ ;  /* 0x0000000702067819 */ /* 0x000fe400000006ff */
[----:B------:R-:W-:Y:S02]  /*0730*/  ISETP.GT.U32.AND P2, PT, R13, R0, PT ;  /* 0x000000000d00720c */ /* 0x000fe40003f44070 */
[----:B------:R-:W-:Y:S02]  /*0740*/  MOV R8, R12 ;  /* 0x0000000c00087202 */ /* 0x000fe40000000f00 */
[----:B------:R-:W-:-:S02]  /*0750*/  LOP3.LUT R16, R6, R11, RZ, 0xfc, !PT ;  /* 0x0000000b06107212 */ /* 0x000fc400078efcff */
[----:B------:R-:W-:Y:S01]  /*0760*/  MOV R2, RZ ;  /* 0x000000ff00027202 */ /* 0x000fe20000000f00 */
[----:B------:R-:W-:Y:S01]  /*0770*/  IMAD R5, R8, R21, RZ ;  /* 0x0000001508057224 */ /* 0x000fe200078e02ff */
[----:B------:R-:W-:Y:S02]  /*0780*/  IABS R8, R16 ;  /* 0x0000001000087213 */ /* 0x000fe40000000000 */
[----:B------:R-:W-:Y:S01]  /*0790*/  LOP3.LUT R17, R6, 0x10, R11, 0xfe, !PT ;  /* 0x0000001006117812 */ /* 0x000fe200078efe0b */
[----:B------:R-:W-:Y:S01]  /*07a0*/  IMAD.HI.U32 R2, R3, R5, R2 ;  /* 0x0000000503027227 */ /* 0x000fe200078e0002 */
[----:B------:R-:W-:Y:S02]  /*07b0*/  MOV R5, R8 ;  /* 0x0000000800057202 */ /* 0x000fe40000000f00 */
[----:B------:R-:W-:Y:S02]  /*07c0*/  @!P2 IADD3 R0, R0, -R13, RZ ;  /* 0x8000000d0000a210 */ /* 0x000fe40007ffe0ff */
[----:B------:R-:W-:Y:S01]  /*07d0*/  IABS R10, R17 ;  /* 0x00000011000a7213 */ /* 0x000fe20000000000 */
[----:B------:R-:W-:Y:S01]  /*07e0*/  IMAD.HI.U32 R3, R2, R5, RZ ;  /* 0x0000000502037227 */ /* 0x000fe200078e00ff */
[----:B------:R-:W-:-:S02]  /*07f0*/  LOP3.LUT R20, R6, 0x30, R11, 0xfe, !PT ;  /* 0x0000003006147812 */ /* 0x000fc400078efe0b */
[----:B------:R-:W-:Y:S01]  /*0800*/  ISETP.GE.U32.AND P1, PT, R0, R13, PT ;  /* 0x0000000d0000720c */ /* 0x000fe20003f26070 */
[----:B------:R-:W-:Y:S01]  /*0810*/  IMAD.HI.U32 R4, R2, R10, RZ ;  /* 0x0000000a02047227 */ /* 0x000fe200078e00ff */
[----:B------:R-:W-:Y:S02]  /*0820*/  LOP3.LUT R18, R6, 0x20, R11, 0xfe, !PT ;  /* 0x0000002006127812 */ /* 0x000fe400078efe0b */
[----:B------:R-:W-:Y:S02]  /*0830*/  IABS R14, R20 ;  /* 0x00000014000e7213 */ /* 0x000fe40000000000 */
[----:B------:R-:W-:Y:S02]  /*0840*/  IABS R12, R18 ;  /* 0x00000012000c7213 */ /* 0x000fe40000000000 */
[----:B------:R-:W-:Y:S02]  /*0850*/  IADD3 R8, -R3, RZ, RZ ;  /* 0x000000ff03087210 */ /* 0x000fe40007ffe1ff */
[----:B------:R-:W-:Y:S01]  /*0860*/  MOV R13, R14 ;  /* 0x0000000e000d7202 */ /* 0x000fe20000000f00 */
[----:B------:R-:W-:Y:S01]  /*0870*/  IMAD.HI.U32 R3, R2, R12, RZ ;  /* 0x0000000c02037227 */ /* 0x000fe200078e00ff */
[----:B------:R-:W-:-:S02]  /*0880*/  IADD3 R4, -R4, RZ, RZ ;  /* 0x000000ff04047210 */ /* 0x000fc40007ffe1ff */
[----:B------:R-:W-:Y:S01]  /*0890*/  @!P2 IADD3 R7, R7, 0x1, RZ ;  /* 0x000000010707a810 */ /* 0x000fe20007ffe0ff */
[----:B------:R-:W-:Y:S01]  /*08a0*/  IMAD R0, R21, R8, R5 ;  /* 0x0000000815007224 */ /* 0x000fe200078e0205 */
[----:B------:R-:W-:Y:S01]  /*08b0*/  LOP3.LUT R22, R6, 0x40, R11, 0xfe, !PT ;  /* 0x0000004006167812 */ /* 0x000fe200078efe0b */
[C---:B------:R-:W-:Y:S01]  /*08c0*/  IMAD.HI.U32 R5, R2.reuse, R13, RZ ;  /* 0x0000000d02057227 */ /* 0x040fe200078e00ff */
[----:B------:R-:W-:Y:S02]  /*08d0*/  @P1 IADD3 R7, R7, 0x1, RZ ;  /* 0x0000000107071810 */ /* 0x000fe40007ffe0ff */
[----:B------:R-:W-:Y:S01]  /*08e0*/  IADD3 R3, -R3, RZ, RZ ;  /* 0x000000ff03037210 */ /* 0x000fe20007ffe1ff */
[----:B------:R-:W-:Y:S01]  /*08f0*/  IMAD R4, R21, R4, R10 ;  /* 0x0000000415047224 */ /* 0x000fe200078e020a */
[----:B------:R-:W-:Y:S02]  /*0900*/  IABS R10, R22 ;  /* 0x00000016000a7213 */ /* 0x000fe40000000000 */
[----:B------:R-:W-:Y:S01]  /*0910*/  IADD3 R8, -R5, RZ, RZ ;  /* 0x000000ff05087210 */ /* 0x000fe20007ffe1ff */
[----:B------:R-:W-:Y:S01]  /*0920*/  IMAD R5, R21, R3, R12 ;  /* 0x0000000315057224 */ /* 0x000fe200078e020c */
[----:B------:R-:W-:Y:S01]  /*0930*/  @!P3 IADD3 R7, -R7, RZ, RZ ;  /* 0x000000ff0707b210 */ /* 0x000fe20007ffe1ff */
[----:B------:R-:W-:Y:S01]  /*0940*/  IMAD.HI.U32 R3, R2, R10, RZ ;  /* 0x0000000a02037227 */ /* 0x000fe200078e00ff */
[----:B------:R-:W-:-:S02]  /*0950*/  ISETP.GT.U32.AND P3, PT, R21, R4, PT ;  /* 0x000000041500720c */ /* 0x000fc40003f64070 */
[C---:B------:R-:W-:Y:S01]  /*0960*/  LOP3.LUT R23, R6.reuse, 0x50, R11, 0xfe, !PT ;  /* 0x0000005006177812 */ /* 0x040fe200078efe0b */
[C---:B------:R-:W-:Y:S01]  /*0970*/  IMAD R8, R21.reuse, R8, R13 ;  /* 0x0000000815087224 */ /* 0x040fe200078e020d */
[----:B------:R-:W-:Y:S02]  /*0980*/  ISETP.GT.U32.AND P4, PT, R21, R0, PT ;  /* 0x000000001500720c */ /* 0x000fe40003f84070 */
[----:B------:R-:W-:Y:S02]  /*0990*/  IABS R13, R23 ;  /* 0x00000017000d7213 */ /* 0x000fe40000000000 */
[----:B------:R-:W-:Y:S02]  /*09a0*/  LOP3.LUT R24, R6, 0x60, R11, 0xfe, !PT ;  /* 0x0000006006187812 */ /* 0x000fe400078efe0b */
[----:B------:R-:W-:Y:S01]  /*09b0*/  IADD3 R12, -R3, RZ, RZ ;  /* 0x000000ff030c7210 */ /* 0x000fe20007ffe1ff */
[----:B------:R-:W-:Y:S01]  /*09c0*/  IMAD.HI.U32 R3, R2, R13, RZ ;  /* 0x0000000d02037227 */ /* 0x000fe200078e00ff */
[----:B------:R-:W-:-:S02]  /*09d0*/  IABS R14, R24 ;  /* 0x00000018000e7213 */ /* 0x000fc40000000000 */
[-C--:B------:R-:W-:Y:S01]  /*09e0*/  @!P3 IADD3 R4, R4, -R21.reuse, RZ ;  /* 0x800000150404b210 */ /* 0x080fe20007ffe0ff */
[----:B------:R-:W-:Y:S01]  /*09f0*/  IMAD R10, R21, R12, R10 ;  /* 0x0000000c150a7224 */ /* 0x000fe200078e020a */
[----:B------:R-:W-:Y:S01]  /*0a00*/  IADD3 R12, -R3, RZ, RZ ;  /* 0x000000ff030c7210 */ /* 0x000fe20007ffe1ff */
[----:B------:R-:W-:Y:S01]  /*0a10*/  IMAD.HI.U32 R3, R2, R14, RZ ;  /* 0x0000000e02037227 */ /* 0x000fe200078e00ff */
[----:B------:R-:W-:Y:S02]  /*0a20*/  @!P4 IADD3 R0, R0, -R21, RZ ;  /* 0x800000150000c210 */ /* 0x000fe40007ffe0ff */
[----:B------:R-:W-:Y:S02]  /*0a30*/  ISETP.GT.U32.AND P4, PT, R21, R4, PT ;  /* 0x000000041500720c */ /* 0x000fe40003f84070 */
[----:B------:R-:W-:Y:S02]  /*0a40*/  IADD3 R3, -R3, RZ, RZ ;  /* 0x000000ff03037210 */ /* 0x000fe40007ffe1ff */
[----:B------:R-:W-:Y:S01]  /*0a50*/  SEL R15, R9, R7, !P0 ;  /* 0x00000007090f7207 */ /* 0x000fe20004000000 */
[C---:B------:R-:W-:Y:S01]  /*0a60*/  IMAD R7, R21.reuse, R12, R13 ;  /* 0x0000000c15077224 */ /* 0x040fe200078e020d */
[C---:B------:R-:W-:Y:S01]  /*0a70*/  ISETP.GT.U32.AND P1, PT, R21.reuse, R10, PT ;  /* 0x0000000a1500720c */ /* 0x040fe20003f24070 */
[C---:B------:R-:W-:Y:S01]  /*0a80*/  IMAD R9, R21.reuse, R3, R14 ;  /* 0x0000000315097224 */ /* 0x040fe200078e020e */
[----:B------:R-:W-:-:S02]  /*0a90*/  ISETP.GT.U32.AND P2, PT, R21, R5, PT ;  /* 0x000000051500720c */ /* 0x000fc40003f44070 */
[----:B------:R-:W-:Y:S02]  /*0aa0*/  LOP3.LUT R12, R6, 0x70, R11, 0xfe, !PT ;  /* 0x00000070060c7812 */ /* 0x000fe400078efe0b */
[C---:B------:R-:W-:Y:S02]  /*0ab0*/  ISETP.GT.U32.AND P5, PT, R21.reuse, R8, PT ;  /* 0x000000081500720c */ /* 0x040fe40003fa4070 */
[----:B------:R-:W-:Y:S02]  /*0ac0*/  @!P4 IADD3 R4, R4, -R21, RZ ;  /* 0x800000150404c210 */ /* 0x000fe40007ffe0ff */
[----:B------:R-:W-:Y:S02]  /*0ad0*/  ISETP.GT.U32.AND P4, PT, R21, R9, PT ;  /* 0x000000091500720c */ /* 0x000fe40003f84070 */
[----:B------:R-:W-:Y:S02]  /*0ae0*/  LOP3.LUT R231, R6, R231, RZ, 0xfc, !PT ;  /* 0x000000e706e77212 */ /* 0x000fe400078efcff */
[----:B------:R-:W-:-:S02]  /*0af0*/  @!P1 IADD3 R10, R10, -R21, RZ ;  /* 0x800000150a0a9210 */ /* 0x000fc40007ffe0ff */
[C---:B------:R-:W-:Y:S02]  /*0b00*/  ISETP.GT.U32.AND P1, PT, R21.reuse, R7, PT ;  /* 0x000000071500720c */ /* 0x040fe40003f24070 */
[----:B------:R-:W-:Y:S02]  /*0b10*/  IABS R6, R12 ;  /* 0x0000000c00067213 */ /* 0x000fe40000000000 */
[----:B------:R-:W-:Y:S02]  /*0b20*/  ISETP.GT.U32.AND P3, PT, R21, R0, PT ;  /* 0x000000001500720c */ /* 0x000fe40003f64070 */
[-C--:B------:R-:W-:Y:S01]  /*0b30*/  @!P2 IADD3 R5, R5, -R21.reuse, RZ ;  /* 0x800000150505a210 */ /* 0x080fe20007ffe0ff */
[----:B------:R-:W-:Y:S01]  /*0b40*/  IMAD.HI.U32 R2, R2, R6, RZ ;  /* 0x0000000602027227 */ /* 0x000fe200078e00ff */
[-C--:B------:R-:W-:Y:S02]  /*0b50*/  @!P4 IADD3 R9, R9, -R21.reuse, RZ ;  /* 0x800000150909c210 */ /* 0x080fe40007ffe0ff */
[----:B------:R-:W-:-:S02]  /*0b60*/  @!P5 IADD3 R8, R8, -R21, RZ ;  /* 0x800000150808d210 */ /* 0x000fc40007ffe0ff */
[C---:B------:R-:W-:Y:S02]  /*0b70*/  ISETP.GT.U32.AND P4, PT, R21.reuse, R9, PT ;  /* 0x000000091500720c */ /* 0x040fe40003f84070 */
[----:B------:R-:W-:Y:S02]  /*0b80*/  IADD3 R2, -R2, RZ, RZ ;  /* 0x000000ff02027210 */ /* 0x000fe40007ffe1ff */
[----:B------:R-:W-:Y:S02]  /*0b90*/  ISETP.GT.U32.AND P5, PT, R21, R5, PT ;  /* 0x000000051500720c */ /* 0x000fe40003fa4070 */
[----:B------:R-:W-:Y:S01]  /*0ba0*/  @!P1 IADD3 R7, R7, -R21, RZ ;  /* 0x8000001507079210 */ /* 0x000fe20007ffe0ff */
[C---:B------:R-:W-:Y:S01]  /*0bb0*/  IMAD R6, R21.reuse, R2, R6 ;  /* 0x0000000215067224 */ /* 0x040fe200078e0206 */
[----:B------:R-:W-:Y:S02]  /*0bc0*/  ISETP.GT.U32.AND P2, PT, R21, R10, PT ;  /* 0x0000000a1500720c */ /* 0x000fe40003f44070 */
[----:B------:R-:W-:-:S02]  /*0bd0*/  ISETP.GE.AND P0, PT, R16, RZ, PT ;  /* 0x000000ff1000720c */ /* 0x000fc40003f06270 */
[C---:B------:R-:W-:Y:S02]  /*0be0*/  ISETP.GT.U32.AND P6, PT, R21.reuse, R8, PT ;  /* 0x000000081500720c */ /* 0x040fe40003fc4070 */
[----:B------:R-:W-:Y:S02]  /*0bf0*/  ISETP.GT.U32.AND P1, PT, R21, R7, PT ;  /* 0x000000071500720c */ /* 0x000fe40003f24070 */
[-C--:B------:R-:W-:Y:S02]  /*0c00*/  @!P3 IADD3 R0, R0, -R21.reuse, RZ ;  /* 0x800000150000b210 */ /* 0x080fe40007ffe0ff */
[----:B------:R-:W-:Y:S02]  /*0c10*/  @!P4 IADD3 R9, R9, -R21, RZ ;  /* 0x800000150909c210 */ /* 0x000fe40007ffe0ff */
[----:B------:R-:W-:Y:S02]  /*0c20*/  ISETP.GT.U32.AND P4, PT, R21, R6, PT ;  /* 0x000000061500720c */ /* 0x000fe40003f84070 */
[----:B------:R-:W-:-:S02]  /*0c30*/  MOV R3, R0 ;  /* 0x0000000000037202 */ /* 0x000fc40000000f00 */
[----:B------:R-:W-:Y:S02]  /*0c40*/  SHF.L.U32 R25, R15, 0x7, RZ ;  /* 0x000000070f197819 */ /* 0x000fe400000006ff */
[----:B------:R-:W-:Y:S02]  /*0c50*/  SHF.R.S32.HI R0, RZ, 0x18, R15 ;  /* 0x00000018ff007819 */ /* 0x000fe4000001140f */
[-C--:B------:R-:W-:Y:S01]  /*0c60*/  @!P5 IADD3 R5, R5, -R21.reuse, RZ ;  /* 0x800000150505d210 */ /* 0x080fe20007ffe0ff */
[----:B------:R1:W-:Y:S01]  /*0c70*/  STL [R1+0x50], R25 ;  /* 0x0000501901007387 */ /* 0x0003e20000100800 */
[----:B------:R-:W-:Y:S02]  /*0c80*/  ISETP.GE.AND P5, PT, R18, RZ, PT ;  /* 0x000000ff1200720c */ /* 0x000fe40003fa6270 */
[----:B------:R-:W-:Y:S02]  /*0c90*/  @!P2 IADD3 R10, R10, -R21, RZ ;  /* 0x800000150a0aa210 */ /* 0x000fe40007ffe0ff */
[----:B------:R-:W-:-:S02]  /*0ca0*/  ISETP.GE.AND P3, PT, R17, RZ, PT ;  /* 0x000000ff1100720c */ /* 0x000fc40003f66270 */
[----:B------:R-:W-:Y:S02]  /*0cb0*/  ISETP.GE.AND P2, PT, R22, RZ, PT ;  /* 0x000000ff1600720c */ /* 0x000fe40003f46270 */
[----:B------:R-:W-:Y:S02]  /*0cc0*/  SGXT R0, R0, 0x1 ;  /* 0x000000010000781a */ /* 0x000fe40000000200 */
[--C-:B------:R-:W-:Y:S02]  /*0cd0*/  LOP3.LUT R18, R25, 0x10, R11.reuse, 0xfe, !PT ;  /* 0x0000001019127812 */ /* 0x100fe400078efe0b */
[----:B------:R-:W-:Y:S02]  /*0ce0*/  @!P6 IADD3 R8, R8, -R21, RZ ;  /* 0x800000150808e210 */ /* 0x000fe40007ffe0ff */
[----:B------:R-:W-:Y:S02]  /*0cf0*/  @!P0 IADD3 R3, -R3, RZ, RZ ;  /* 0x000000ff03038210 */ /* 0x000fe40007ffe1ff */
[----:B------:R-:W-:-:S02]  /*0d00*/  LOP3.LUT R22, R25, 0x30, R11, 0xfe, !PT ;  /* 0x0000003019167812 */ /* 0x000fc400078efe0b */
[----:B------:R-:W-:Y:S02]  /*0d10*/  ISETP.GE.AND P6, PT, R20, RZ, PT ;  /* 0x000000ff1400720c */ /* 0x000fe40003fc6270 */
[----:B------:R-:W-:Y:S02]  /*0d20*/  ISETP.GE.AND P0, PT, R23, RZ, PT ;  /* 0x000000ff1700720c */ /* 0x000fe40003f06270 */
[----:B------:R-:W-:Y:S02]  /*0d30*/  @!P1 IADD3 R7, R7, -R21, RZ ;  /* 0x8000001507079210 */ /* 0x000fe40007ffe0ff */
[----:B------:R-:W-:Y:S02]  /*0d40*/  ISETP.GE.AND P1, PT, R12, RZ, PT ;  /* 0x000000ff0c00720c */ /* 0x000fe40003f26270 */
[C---:B------:R-:W-:Y:S02]  /*0d50*/  LOP3.LUT R23, R25.reuse, R11, RZ, 0xfc, !PT ;  /* 0x0000000b19177212 */ /* 0x040fe400078efcff */
[----:B------:R-:W-:-:S02]  /*0d60*/  LOP3.LUT R20, R25, 0x20, R11, 0xfe, !PT ;  /* 0x0000002019147812 */ /* 0x000fc400078efe0b */
[C---:B------:R-:W-:Y:S02]  /*0d70*/  LEA.HI R12, R0.reuse, R18, RZ, 0x8 ;  /* 0x00000012000c7211 */ /* 0x040fe400078f40ff */
[C---:B------:R-:W-:Y:S02]  /*0d80*/  LEA.HI R16, R0.reuse, R22, RZ, 0x8 ;  /* 0x0000001600107211 */ /* 0x040fe400078f40ff */
[C---:B------:R-:W-:Y:S02]  /*0d90*/  LEA.HI R2, R0.reuse, R23, RZ, 0x8 ;  /* 0x0000001700027211 */ /* 0x040fe400078f40ff */
[----:B------:R-:W-:Y:S02]  /*0da0*/  LEA.HI R14, R0, R20, RZ, 0x8 ;  /* 0x00000014000e7211 */ /* 0x000fe400078f40ff */
[----:B------:R-:W-:Y:S02]  /*0db0*/  @!P4 IADD3 R6, R6, -R21, RZ ;  /* 0x800000150606c210 */ /* 0x000fe40007ffe0ff */
[----:B------:R-:W-:-:S02]  /*0dc0*/  LOP3.LUT R13, R12, 0x7fff00, RZ, 0xc0, !PT ;  /* 0x007fff000c0d7812 */ /* 0x000fc400078ec0ff */
[----:B------:R-:W-:Y:S02]  /*0dd0*/  LOP3.LUT R17, R16, 0x7fff00, RZ, 0xc0, !PT ;  /* 0x007fff0010117812 */ /* 0x000fe400078ec0ff */
[----:B------:R-:W-:Y:S02]  /*0de0*/  LOP3.LUT R2, R2, 0x7fff00, RZ, 0xc0, !PT ;  /* 0x007fff0002027812 */ /* 0x000fe400078ec0ff */
[----:B------:R-:W-:Y:S02]  /*0df0*/  LOP3.LUT R15, R14, 0x7fff00, RZ, 0xc0, !PT ;  /* 0x007fff000e0f7812 */ /* 0x000fe400078ec0ff */
[----:B------:R-:W-:Y:S02]  /*0e00*/  ISETP.GT.U32.AND P4, PT, R21, R6, PT ;  /* 0x000000061500720c */ /* 0x000fe40003f84070 */
[----:B------:R-:W-:Y:S02]  /*0e10*/  IADD3 R14, R18, -R13, RZ ;  /* 0x8000000d120e7210 */ /* 0x000fe40007ffe0ff */
[----:B------:R-:W-:-:S02]  /*0e20*/  @!P3 IADD3 R4, -R4, RZ, RZ ;  /* 0x000000ff0404b210 */ /* 0x000fc40007ffe1ff */
[----:B------:R-:W-:Y:S02]  /*0e30*/  IADD3 R18, R22, -R17, RZ ;  /* 0x8000001116127210 */ /* 0x000fe40007ffe0ff */
[----:B------:R-:W-:Y:S02]  /*0e40*/  ISETP.GE.AND P3, PT, R24, RZ, PT ;  /* 0x000000ff1800720c */ /* 0x000fe40003f66270 */
[--C-:B------:R-:W-:Y:S02]  /*0e50*/  LOP3.LUT R17, R25, 0x40, R11.reuse, 0xfe, !PT ;  /* 0x0000004019117812 */ /* 0x100fe400078efe0b */
[----:B------:R-:W-:Y:S02]  /*0e60*/  IADD3 R12, R23, -R2, RZ ;  /* 0x80000002170c7210 */ /* 0x000fe40007ffe0ff */
[C-C-:B------:R-:W-:Y:S02]  /*0e70*/  LOP3.LUT R22, R25.reuse, 0x50, R11.reuse, 0xfe, !PT ;  /* 0x0000005019167812 */ /* 0x140fe400078efe0b */
[----:B------:R-:W-:-:S02]  /*0e80*/  LOP3.LUT R24, R25, 0x60, R11, 0xfe, !PT ;  /* 0x0000006019187812 */ /* 0x000fc400078efe0b */
[----:B------:R-:W-:Y:S02]  /*0e90*/  LOP3.LUT R23, R25, 0x70, R11, 0xfe, !PT ;  /* 0x0000007019177812 */ /* 0x000fe400078efe0b */
[----:B------:R-:W-:Y:S02]  /*0ea0*/  IADD3 R16, R20, -R15, RZ ;  /* 0x8000000f14107210 */ /* 0x000fe40007ffe0ff */
[C---:B------:R-:W-:Y:S02]  /*0eb0*/  LEA.HI R2, R0.reuse, R17, RZ, 0x8 ;  /* 0x0000001100027211 */ /* 0x040fe400078f40ff */
[C---:B------:R-:W-:Y:S02]  /*0ec0*/  LEA.HI R13, R0.reuse, R22, RZ, 0x8 ;  /* 0x00000016000d7211 */ /* 0x040fe400078f40ff */
[C---:B------:R-:W-:Y:S02]  /*0ed0*/  LEA.HI R15, R0.reuse, R24, RZ, 0x8 ;  /* 0x00000018000f7211 */ /* 0x040fe400078f40ff */
[----:B------:R-:W-:-:S02]  /*0ee0*/  LEA.HI R0, R0, R23, RZ, 0x8 ;  /* 0x0000001700007211 */ /* 0x000fc400078f40ff */
[----:B------:R-:W-:Y:S02]  /*0ef0*/  LOP3.LUT R2, R2, 0x7fff00, RZ, 0xc0, !PT ;  /* 0x007fff0002027812 */ /* 0x000fe400078ec0ff */
[----:B------:R-:W-:Y:S02]  /*0f00*/  LOP3.LUT R0, R0, 0x7fff00, RZ, 0xc0, !PT ;  /* 0x007fff0000007812 */ /* 0x000fe400078ec0ff */
[----:B------:R-:W-:Y:S02]  /*0f10*/  @!P4 IADD3 R6, R6, -R21, RZ ;  /* 0x800000150606c210 */ /* 0x000fe40007ffe0ff */
[----:B------:R-:W-:Y:S02]  /*0f20*/  IADD3 R20, R17, -R2, RZ ;  /* 0x8000000211147210 */ /* 0x000fe40007ffe0ff */
[----:B------:R-:W-:Y:S02]  /*0f30*/  ISETP.NE.AND P4, PT, RZ, c[0x0][0x178], PT ;  /* 0x00005e00ff007a0c */ /* 0x000fe40003f85270 */
[----:B------:R-:W-:-:S02]  /*0f40*/  LOP3.LUT R2, RZ, c[0x0][0x178], RZ, 0x33, !PT ;  /* 0x00005e00ff027a12 */ /* 0x000fc400078e33ff */
[----:B------:R-:W-:Y:S02]  /*0f50*/  @!P2 IADD3 R10, -R10, RZ, RZ ;  /* 0x000000ff0a0aa210 */ /* 0x000fe40007ffe1ff */
[----:B------:R-:W-:Y:S02]  /*0f60*/  IADD3 R26, R23, -R0, RZ ;  /* 0x80000000171a7210 */ /* 0x000fe40007ffe0ff */
[----:B------:R-:W-:Y:S02]  /*0f70*/  @!P5 IADD3 R5, -R5, RZ, RZ ;  /* 0x000000ff0505d210 */ /* 0x000fe40007ffe1ff */
[----:B------:R-:W-:Y:S02]  /*0f80*/  @!P6 IADD3 R8, -R8, RZ, RZ ;  /* 0x000000ff0808e210 */ /* 0x000fe40007ffe1ff */
[----:B------:R-:W-:Y:S02]  /*0f90*/  @!P0 IADD3 R7, -R7, RZ, RZ ;  /* 0x000000ff07078210 */ /* 0x000fe40007ffe1ff */
[----:B------:R-:W-:-:S02]  /*0fa0*/  @!P3 IADD3 R9, -R9, RZ, RZ ;  /* 0x000000ff0909b210 */ /* 0x000fc40007ffe1ff */
[----:B------:R-:W-:Y:S02]  /*0fb0*/  @!P1 IADD3 R6, -R6, RZ, RZ ;  /* 0x000000ff06069210 */ /* 0x000fe40007ffe1ff */
[----:B------:R-:W-:Y:S02]  /*0fc0*/  SHF.L.U32 R0, R19, 0x2, RZ ;  /* 0x0000000213007819 */ /* 0x000fe400000006ff */
[C---:B------:R-:W-:Y:S02]  /*0fd0*/  SEL R42, R2.reuse, R10, !P4 ;  /* 0x0000000a022a7207 */ /* 0x040fe40006000000 */
[C---:B------:R-:W-:Y:S02]  /*0fe0*/  SEL R34, R2.reuse, R3, !P4 ;  /* 0x0000000302227207 */ /* 0x040fe40006000000 */
[C---:B------:R-:W-:Y:S02]  /*0ff0*/  SEL R36, R2.reuse, R4, !P4 ;  /* 0x0000000402247207 */ /* 0x040fe40006000000 */
[----:B------:R-:W-:-:S02]  /*1000*/  SEL R38, R2, R5, !P4 ;  /* 0x0000000502267207 */ /* 0x000fc40006000000 */
[C---:B------:R-:W-:Y:S02]  /*1010*/  SEL R40, R2.reuse, R8, !P4 ;  /* 0x0000000802287207 */ /* 0x040fe40006000000 */
[C---:B------:R-:W-:Y:S02]  /*1020*/  SEL R44, R2.reuse, R7, !P4 ;  /* 0x00000007022c7207 */ /* 0x040fe40006000000 */
[C---:B------:R-:W-:Y:S02]  /*1030*/  SEL R46, R2.reuse, R9, !P4 ;  /* 0x00000009022e7207 */ /* 0x040fe40006000000 */
[----:B------:R-:W-:Y:S02]  /*1040*/  SEL R10, R2, R6, !P4 ;  /* 0x00000006020a7207 */ /* 0x000fe40006000000 */
[----:B------:R-:W-:Y:S02]  /*1050*/  LOP3.LUT R9, R0, 0x1c, RZ, 0xc0, !PT ;  /* 0x0000001c00097812 */ /* 0x000fe400078ec0ff */
[----:B------:R-:W-:-:S02]  /*1060*/  LOP3.LUT R2, R11, 0x10, RZ, 0xfc, !PT ;  /* 0x000000100b027812 */ /* 0x000fc400078efcff */
[C---:B------:R-:W-:Y:S02]  /*1070*/  LOP3.LUT R3, R11.reuse, 0x20, RZ, 0xfc, !PT ;  /* 0x000000200b037812 */ /* 0x040fe400078efcff */
[C---:B------:R-:W-:Y:S02]  /*1080*/  LOP3.LUT R4, R11.reuse, 0x30, RZ, 0xfc, !PT ;  /* 0x000000300b047812 */ /* 0x040fe400078efcff */
[C---:B------:R-:W-:Y:S02]  /*1090*/  LOP3.LUT R5, R11.reuse, 0x40, RZ, 0xfc, !PT ;  /* 0x000000400b057812 */ /* 0x040fe400078efcff */
[----:B------:R-:W-:Y:S02]  /*10a0*/  LOP3.LUT R6, R11, 0x50, RZ, 0xfc, !PT ;  /* 0x000000500b067812 */ /* 0x000fe400078efcff */
[----:B------:R-:W-:Y:S02]  /*10b0*/  LOP3.LUT R13, R13, 0x7fff00, RZ, 0xc0, !PT ;  /* 0x007fff000d0d7812 */ /* 0x000fe400078ec0ff */
[----:B------:R-:W-:-:S02]  /*10c0*/  LOP3.LUT R15, R15, 0x7fff00, RZ, 0xc0, !PT ;  /* 0x007fff000f0f7812 */ /* 0x000fc400078ec0ff */
[C---:B------:R-:W-:Y:S02]  /*10d0*/  LOP3.LUT R7, R11.reuse, 0x60, RZ, 0xfc, !PT ;  /* 0x000000600b077812 */ /* 0x040fe400078efcff */
[----:B------:R-:W-:Y:S02]  /*10e0*/  LOP3.LUT R8, R11, 0x70, RZ, 0xfc, !PT ;  /* 0x000000700b087812 */ /* 0x000fe400078efcff */
[-C--:B------:R-:W-:Y:S02]  /*10f0*/  LEA R239, R2, R9.reuse, 0x5 ;  /* 0x0000000902ef7211 */ /* 0x080fe400078e28ff */
[-C--:B------:R-:W-:Y:S02]  /*1100*/  LEA R3, R3, R9.reuse, 0x5 ;  /* 0x0000000903037211 */ /* 0x080fe400078e28ff */
[-C--:B------:R-:W-:Y:S02]  /*1110*/  LEA R237, R4, R9.reuse, 0x5 ;  /* 0x0000000904ed7211 */ /* 0x080fe400078e28ff */
[----:B------:R-:W-:-:S02]  /*1120*/  LEA R2, R34, R9, 0x9 ;  /* 0x0000000922027211 */ /* 0x000fc400078e48ff */
[----:B------:R-:W-:Y:S01]  /*1130*/  MOV R17, 0x4 ;  /* 0x0000000400117802 */ /* 0x000fe20000000f00 */
[----:B------:R-:W-:Y:S01]  /*1140*/  CS2R R34, SRZ ;  /* 0x0000000000227805 */ /* 0x000fe2000001ff00 */
[-C--:B------:R-:W-:Y:S02]  /*1150*/  LEA R240, R11, R9.reuse, 0x5 ;  /* 0x000000090bf07211 */ /* 0x080fe400078e28ff */
[-C--:B------:R-:W-:Y:S02]  /*1160*/  LEA R5, R5, R9.reuse, 0x5 ;  /* 0x0000000905057211 */ /* 0x080fe400078e28ff */
[-C--:B------:R-:W-:Y:S02]  /*1170*/  LEA R235, R6, R9.reuse, 0x5 ;  /* 0x0000000906eb7211 */ /* 0x080fe400078e28ff */
[----:B------:R-:W-:Y:S02]  /*1180*/  LEA R4, R36, R9, 0x9 ;  /* 0x0000000924047211 */ /* 0x000fe400078e48ff */
[----:B------:R-:W-:Y:S01]  /*1190*/  IADD3 R22, R22, -R13, RZ ;  /* 0x8000000d16167210 */ /* 0x000fe20007ffe0ff */
[----:B------:R-:W-:Y:S01]  /*11a0*/  CS2R R36, SRZ ;  /* 0x0000000000247805 */ /* 0x000fe2000001ff00 */
[----:B------:R-:W-:-:S02]  /*11b0*/  IADD3 R24, R24, -R15, RZ ;  /* 0x8000000f18187210 */ /* 0x000fc40007ffe0ff */
[-C--:B------:R-:W-:Y:S02]  /*11c0*/  LEA R7, R7, R9.reuse, 0x5 ;  /* 0x0000000907077211 */ /* 0x080fe400078e28ff */
[-C--:B------:R-:W-:Y:S02]  /*11d0*/  LEA R233, R8, R9.reuse, 0x5 ;  /* 0x0000000908e97211 */ /* 0x080fe400078e28ff */
[-C--:B------:R-:W-:Y:S02]  /*11e0*/  LEA R6, R38, R9.reuse, 0x9 ;  /* 0x0000000926067211 */ /* 0x080fe400078e48ff */
[-C--:B------:R-:W-:Y:S01]  /*11f0*/  LEA R8, R40, R9.reuse, 0x9 ;  /* 0x0000000928087211 */ /* 0x080fe200078e48ff */
[----:B------:R-:W-:Y:S01]  /*1200*/  CS2R R38, SRZ ;  /* 0x0000000000267805 */ /* 0x000fe2000001ff00 */
[-C--:B------:R-:W-:Y:S01]  /*1210*/  LEA R19, R12, R9.reuse, 0x9 ;  /* 0x000000090c137211 */ /* 0x080fe200078e48ff */
[----:B------:R-:W-:Y:S01]  /*1220*/  CS2R R40, SRZ ;  /* 0x0000000000287805 */ /* 0x000fe2000001ff00 */
[----:B------:R-:W-:-:S02]  /*1230*/  LEA R11, R42, R9, 0x9 ;  /* 0x000000092a0b7211 */ /* 0x000fc400078e48ff */
[----:B------:R-:W-:Y:S01]  /*1240*/  SHF.L.U32 R238, R3, 0x2, RZ ;  /* 0x0000000203ee7819 */ /* 0x000fe200000006ff */
[----:B------:R-:W-:Y:S01]  /*1250*/  IMAD.WIDE R2, R2, R17, c[0x0][0x160] ;  /* 0x0000580002027625 */ /* 0x000fe200078e0211 */
[-C--:B------:R-:W-:Y:S01]  /*1260*/  LEA R21, R14, R9.reuse, 0x9 ;  /* 0x000000090e157211 */ /* 0x080fe200078e48ff */
[----:B------:R-:W-:Y:S01]  /*1270*/  CS2R R42, SRZ ;  /* 0x00000000002a7805 */ /* 0x000fe2000001ff00 */
[----:B------:R-:W-:Y:S02]  /*1280*/  LEA R12, R44, R9, 0x9 ;  /* 0x000000092c0c7211 */ /* 0x000fe400078e48ff */
[----:B------:R-:W-:Y:S01]  /*1290*/  SHF.L.U32 R240, R240, 0x2, RZ ;  /* 0x00000002f0f07819 */ /* 0x000fe200000006ff */
[----:B------:R-:W-:Y:S01]  /*12a0*/  CS2R R44, SRZ ;  /* 0x00000000002c7805 */ /* 0x000fe2000001ff00 */
[----:B------:R-:W-:Y:S01]  /*12b0*/  SHF.L.U32 R236, R5, 0x2, RZ ;  /* 0x0000000205ec7819 */ /* 0x000fe200000006ff */
[----:B------:R-:W-:Y:S01]  /*12c0*/  IMAD.WIDE R4, R4, R17, c[0x0][0x160] ;  /* 0x0000580004047625 */ /* 0x000fe200078e0211 */
[-C--:B------:R-:W-:Y:S01]  /*12d0*/  LEA R23, R16, R9.reuse, 0x9 ;  /* 0x0000000910177211 */ /* 0x080fe200078e48ff */
[----:B------:R2:W-:Y:S01]  /*12e0*/  LDGSTS.E.BYPASS.128 [R240], [R2.64] ;  /* 0x0000000002f07fae */ /* 0x0005e2000b901c48 */
[----:B-1----:R-:W-:Y:S01]  /*12f0*/  LEA R25, R18, R9, 0x9 ;  /* 0x0000000912197211 */ /* 0x002fe200078e48ff */
[----:B------:R-:W-:Y:S01]  /*1300*/  IMAD.WIDE R12, R12, R17, c[0x0][0x160] ;  /* 0x000058000c0c7625 */ /* 0x000fe200078e0211 */
[----:B------:R-:W-:-:S02]  /*1310*/  LEA R27, R20, R9, 0x9 ;  /* 0x00000009141b7211 */ /* 0x000fc400078e48ff */
[----:B------:R-:W-:Y:S01]  /*1320*/  LEA R28, R22, R9, 0x9 ;  /* 0x00000009161c7211 */ /* 0x000fe200078e48ff */
[----:B------:R-:W-:Y:S01]  /*1330*/  IMAD.WIDE R18, R19, R17, c[0x0][0x168] ;  /* 0x00005a0013127625 */ /* 0x000fe200078e0211 */
[-C--:B------:R-:W-:Y:S02]  /*1340*/  LEA R30, R24, R9.reuse, 0x9 ;  /* 0x00000009181e7211 */ /* 0x080fe400078e48ff */
[----:B------:R-:W-:Y:S01]  /*1350*/  LEA R32, R26, R9, 0x9 ;  /* 0x000000091a207211 */ /* 0x000fe200078e48ff */
[----:B------:R-:W-:Y:S01]  /*1360*/  IMAD.WIDE R20, R21, R17, c[0x0][0x168] ;  /* 0x00005a0015147625 */ /* 0x000fe200078e0211 */
[----:B------:R-:W-:Y:S02]  /*1370*/  LEA R14, R46, R9, 0x9 ;  /* 0x000000092e0e7211 */ /* 0x000fe400078e48ff */
[----:B------:R-:W-:Y:S01]  /*1380*/  SHF.L.U32 R239, R239, 0x2, RZ ;  /* 0x00000002efef7819 */ /* 0x000fe200000006ff */
[----:B------:R-:W-:Y:S01]  /*1390*/  IMAD.WIDE R22, R23, R17, c[0x0][0x168] ;  /* 0x00005a0017167625 */ /* 0x000fe200078e0211 */
[----:B------:R-:W-:Y:S01]  /*13a0*/  SHF.L.U32 R234, R7, 0x2, RZ ;  /* 0x0000000207ea7819 */ /* 0x000fe200000006ff */
[----:B------:R-:W-:Y:S01]  /*13b0*/  CS2R R46, SRZ ;  /* 0x00000000002e7805 */ /* 0x000fe2000001ff00 */
[----:B------:R-:W-:Y:S01]  /*13c0*/  LEA R16, R10, R9, 0x9 ;  /* 0x000000090a107211 */ /* 0x000fe200078e48ff */
[-C--:B------:R-:W-:Y:S01]  /*13d0*/  IMAD.WIDE R6, R6, R17.reuse, c[0x0][0x160] ;  /* 0x0000580006067625 */ /* 0x080fe200078e0211 */
[----:B------:R-:W-:Y:S01]  /*13e0*/  SHF.L.U32 R237, R237, 0x2, RZ ;  /* 0x00000002eded7819 */ /* 0x000fe200000006ff */
[----:B------:R1:W-:Y:S01]  /*13f0*/  LDGSTS.E.BYPASS.128 [R239], [R4.64] ;  /* 0x0000000004ef7fae */ /* 0x0003e2000b901c48 */
[----:B------:R-:W-:Y:S01]  /*1400*/  SHF.L.U32 R235, R235, 0x2, RZ ;  /* 0x00000002ebeb7819 */ /* 0x000fe200000006ff */
[-C--:B------:R-:W-:Y:S01]  /*1410*/  IMAD.WIDE R8, R8, R17.reuse, c[0x0][0x160] ;  /* 0x0000580008087625 */ /* 0x080fe200078e0211 */
[----:B------:R-:W-:Y:S01]  /*1420*/  IADD3 R242, P1, R2, 0x100, RZ ;  /* 0x0000010002f27810 */ /* 0x000fe20007f3e0ff */
[----:B------:R1:W-:Y:S01]  /*1430*/  LDGSTS.E.BYPASS.128 [R238], [R6.64] ;  /* 0x0000000006ee7fae */ /* 0x0003e2000b901c48 */
[----:B------:R-:W-:Y:S01]  /*1440*/  SHF.L.U32 R233, R233, 0x2, RZ ;  /* 0x00000002e9e97819 */ /* 0x000fe200000006ff */
[----:B------:R-:W-:Y:S01]  /*1450*/  IMAD.WIDE R10, R11, R17, c[0x0][0x160] ;  /* 0x000058000b0a7625 */ /* 0x000fe200078e0211 */
[----:B------:R-:W-:Y:S01]  /*1460*/  IADD3.X R241, RZ, R3, RZ, P1, !PT ;  /* 0x00000003fff17210 */ /* 0x000fe20000ffe4ff */
[----:B------:R1:W-:Y:S01]  /*1470*/  LDGSTS.E.BYPASS.128 [R237], [R8.64] ;  /* 0x0000000008ed7fae */ /* 0x0003e2000b901c48 */
[----:B------:R-:W-:Y:S01]  /*1480*/  IADD3 R244, P0, R4, 0x100, RZ ;  /* 0x0000010004f47810 */ /* 0x000fe20007f1e0ff */
[----:B------:R-:W-:Y:S01]  /*1490*/  IMAD.WIDE R24, R25, R17, c[0x0][0x168] ;  /* 0x00005a0019187625 */ /* 0x000fe200078e0211 */
[----:B------:R-:W-:Y:S01]  /*14a0*/  IADD3 R246, P1, R6, 0x100, RZ ;  /* 0x0000010006f67810 */ /* 0x000fe20007f3e0ff */
[----:B------:R1:W-:Y:S01]  /*14b0*/  LDGSTS.E.BYPASS.128 [R236], [R10.64] ;  /* 0x000000000aec7fae */ /* 0x0003e2000b901c48 */
[----:B------:R-:W-:Y:S01]  /*14c0*/  IADD3.X R243, RZ, R5, RZ, P0, !PT ;  /* 0x00000005fff37210 */ /* 0x000fe200007fe4ff */
[----:B------:R-:W-:Y:S01]  /*14d0*/  IMAD.WIDE R26, R27, R17, c[0x0][0x168] ;  /* 0x00005a001b1a7625 */ /* 0x000fe200078e0211 */
[----:B------:R-:W-:Y:S01]  /*14e0*/  IADD3.X R245, RZ, R7, RZ, P1, !PT ;  /* 0x00000007fff57210 */ /* 0x000fe20000ffe4ff */
[----:B------:R3:W-:Y:S01]  /*14f0*/  LDGSTS.E.BYPASS.128 [R235], [R12.64] ;  /* 0x000000000ceb7fae */ /* 0x0007e2000b901c48 */
[----:B------:R-:W-:Y:S01]  /*1500*/  IADD3 R248, P0, R8, 0x100, RZ ;  /* 0x0000010008f87810 */ /* 0x000fe20007f1e0ff */
[----:B------:R-:W-:Y:S01]  /*1510*/  IMAD.WIDE R28, R28, R17, c[0x0][0x168] ;  /* 0x00005a001c1c7625 */ /* 0x000fe200078e0211 */
[----:B------:R-:W-:-:S02]  /*1520*/  IADD3 R250, P1, R10, 0x100, RZ ;  /* 0x000001000afa7810 */ /* 0x000fc40007f3e0ff */
[----:B------:R-:W-:Y:S01]  /*1530*/  IADD3.X R247, RZ, R9, RZ, P0, !PT ;  /* 0x00000009fff77210 */ /* 0x000fe200007fe4ff */
[----:B------:R-:W-:Y:S01]  /*1540*/  IMAD.WIDE R30, R30, R17, c[0x0][0x168] ;  /* 0x00005a001e1e7625 */ /* 0x000fe200078e0211 */
[----:B------:R-:W-:Y:S02]  /*1550*/  IADD3.X R249, RZ, R11, RZ, P1, !PT ;  /* 0x0000000bfff97210 */ /* 0x000fe40000ffe4ff */
[----:B------:R-:W-:Y:S01]  /*1560*/  IADD3 R252, P0, R12, 0x100, RZ ;  /* 0x000001000cfc7810 */ /* 0x000fe20007f1e0ff */
[----:B------:R-:W-:-:S03]  /*1570*/  IMAD.WIDE R32, R32, R17, c[0x0][0x168] ;  /* 0x00005a0020207625 */ /* 0x000fc600078e0211 */
[----:B------:R-:W-:Y:S01]  /*1580*/  IADD3.X R251, RZ, R13, RZ, P0, !PT ;  /* 0x0000000dfffb7210 */ /* 0x000fe200007fe4ff */
[----:B------:R-:W-:-:S04]  /*1590*/  IMAD.WIDE R14, R14, R17, c[0x0][0x160] ;  /* 0x000058000e0e7625 */ /* 0x000fc800078e0211 */
[----:B------:R-:W-:Y:S01]  /*15a0*/  IMAD.WIDE R16, R16, R17, c[0x0][0x160] ;  /* 0x0000580010107625 */ /* 0x000fe200078e0211 */
[----:B------:R4:W-:Y:S01]  /*15b0*/  LDGSTS.E.BYPASS.128 [R234], [R14.64] ;  /* 0x000000000eea7fae */ /* 0x0009e2000b901c48 */
[----:B------:R-:W-:-:S03]  /*15c0*/  IADD3 R0, P1, R14, 0x100, RZ ;  /* 0x000001000e007810 */ /* 0x000fc60007f3e0ff */
[----:B------:R1:W-:Y:S04]  /*15d0*/  LDGSTS.E.BYPASS.128 [R233], [R16.64] ;  /* 0x0000000010e97fae */ /* 0x0003e8000b901c48 */
[----:B------:R-:W0:Y:S04]  /*15e0*/  LDGDEPBAR ;  /* 0x00000000000079af */ /* 0x000e280000000000 */
[----:B------:R1:W-:Y:S04]  /*15f0*/  LDGSTS.E.BYPASS.128 [R240+0x8000], [R18.64] ;  /* 0x0800000012f07fae */ /* 0x0003e8000b901c48 */
[----:B------:R5:W-:Y:S04]  /*1600*/  LDGSTS.E.BYPASS.128 [R239+0x8000], [R20.64] ;  /* 0x0800000014ef7fae */ /* 0x000be8000b901c48 */
[----:B------:R1:W-:Y:S04]  /*1610*/  LDGSTS.E.BYPASS.128 [R238+0x8000], [R22.64] ;  /* 0x0800000016ee7fae */ /* 0x0003e8000b901c48 */
[----:B------:R1:W-:Y:S04]  /*1620*/  LDGSTS.E.BYPASS.128 [R237+0x8000], [R24.64] ;  /* 0x0800000018ed7fae */ /* 0x0003e8000b901c48 */
[----:B------:R1:W-:Y:S04]  /*1630*/  LDGSTS.E.BYPASS.128 [R236+0x8000], [R26.64] ;  /* 0x080000001aec7fae */ /* 0x0003e8000b901c48 */
[----:B------:R1:W-:Y:S04]  /*1640*/  LDGSTS.E.BYPASS.128 [R235+0x8000], [R28.64] ;  /* 0x080000001ceb7fae */ /* 0x0003e8000b901c48 */
[----:B------:R1:W-:Y:S04]  /*1650*/  LDGSTS.E.BYPASS.128 [R234+0x8000], [R30.64] ;  /* 0x080000001eea7fae */ /* 0x0003e8000b901c48 */
[----:B------:R1:W-:Y:S04]  /*1660*/  LDGSTS.E.BYPASS.128 [R233+0x8000], [R32.64] ;  /* 0x0800000020e97fae */ /* 0x0003e8000b901c48 */
[----:B------:R-:W0:Y:S04]  /*1670*/  LDGDEPBAR ;  /* 0x00000000000079af */ /* 0x000e280000000000 */
[----:B------:R-:W-:Y:S06]  /*1680*/  BAR.SYNC 0x0 ;  /* 0x0000000000007b1d */ /* 0x000fec0000000000 */
[----:B------:R-:W-:Y:S01]  /*1690*/  @!PT LDS RZ, [RZ] ;  /* 0x00000000fffff984 */ /* 0x000fe20000000800 */
[----:B------:R-:W-:Y:S01]  /*16a0*/  @!PT LDS RZ, [RZ] ;  /* 0x00000000fffff984 */ /* 0x000fe20000000800 */
[----:B------:R-:W-:Y:S01]  /*16b0*/  @!PT LDS RZ, [RZ] ;  /* 0x00000000fffff984 */ /* 0x000fe20000000800 */
[----:B------:R2:W-:Y:S04]  /*16c0*/  LDGSTS.E.BYPASS.128 [R240+0x4000], [R2.64+0x80] ;  /* 0x0400008002f07fae */ /* 0x0005e8000b901c48 */
[----:B------:R1:W-:Y:S04]  /*16d0*/  STL [R1+0x4], R0 ;  /* 0x0000040001007387 */ /* 0x0003e80000100800 */
[----:B------:R3:W-:Y:S01]  /*16e0*/  LDGSTS.E.BYPASS.128 [R239+0x4000], [R4.64+0x80] ;  /* 0x0400008004ef7fae */ /* 0x0007e2000b901c48 */
[----:B--2---:R-:W-:-:S03]  /*16f0*/  IADD3 R2, P0, R16, 0x100, RZ ;  /* 0x0000010010027810 */ /* 0x004fc60007f1e0ff */
[----:B------:R2:W-:Y:S01]  /*1700*/  LDGSTS.E.BYPASS.128 [R238+0x4000], [R6.64+0x80] ;  /* 0x0400008006ee7fae */ /* 0x0005e2000b901c48 */
[----:B-1----:R-:W-:-:S03]  /*1710*/  IADD3.X R0, RZ, R15, RZ, P1, !PT ;  /* 0x0000000fff007210 */ /* 0x002fc60000ffe4ff */
[----:B------:R1:W-:Y:S04]  /*1720*/  STL [R1+0xc], R2 ;  /* 0x00000c0201007387 */ /* 0x0003e80000100800 */
[----:B------:R2:W-:Y:S04]  /*1730*/  STL [R1], R0 ;  /* 0x0000000001007387 */ /* 0x0005e80000100800 */
[----:B------:R3:W-:Y:S01]  /*1740*/  LDGSTS.E.BYPASS.128 [R237+0x4000], [R8.64+0x80] ;  /* 0x0400008008ed7fae */ /* 0x0007e2000b901c48 */
[----:B-1----:R-:W-:-:S03]  /*1750*/  IADD3 R2, P1, R18, 0x100, RZ ;  /* 0x0000010012027810 */ /* 0x002fc60007f3e0ff */
[----:B------:R1:W-:Y:S01]  /*1760*/  LDGSTS.E.BYPASS.128 [R236+0x4000], [R10.64+0x80] ;  /* 0x040000800aec7fae */ /* 0x0003e2000b901c48 */
[----:B--2---:R-:W-:-:S03]  /*1770*/  IADD3.X R0, RZ, R17, RZ, P0, !PT ;  /* 0x00000011ff007210 */ /* 0x004fc600007fe4ff */
[----:B------:R2:W-:Y:S04]  /*1780*/  STL [R1+0x14], R2 ;  /* 0x0000140201007387 */ /* 0x0005e80000100800 */
[----:B------:R1:W-:Y:S04]  /*1790*/  STL [R1+0x8], R0 ;  /* 0x0000080001007387 */ /* 0x0003e80000100800 */
[----:B------:R3:W-:Y:S01]  /*17a0*/  LDGSTS.E.BYPASS.128 [R235+0x4000], [R12.64+0x80] ;  /* 0x040000800ceb7fae */ /* 0x0007e2000b901c48 */
[----:B--2---:R-:W-:-:S03]  /*17b0*/  IADD3 R2, P0, R20, 0x100, RZ ;  /* 0x0000010014027810 */ /* 0x004fc60007f1e0ff */
[----:B------:R4:W-:Y:S01]  /*17c0*/  LDGSTS.E.BYPASS.128 [R234+0x4000], [R14.64+0x80] ;  /* 0x040000800eea7fae */ /* 0x0009e2000b901c48 */
[----:B-1----:R-:W-:-:S03]  /*17d0*/  IADD3.X R0, RZ, R19, RZ, P1, !PT ;  /* 0x00000013ff007210 */ /* 0x002fc60000ffe4ff */
[----:B------:R1:W-:Y:S04]  /*17e0*/  STL [R1+0x1c], R2 ;  /* 0x00001c0201007387 */ /* 0x0003e80000100800 */
[----:B------:R2:W-:Y:S01]  /*17f0*/  STL [R1+0x10], R0 ;  /* 0x0000100001007387 */ /* 0x0005e20000100800 */
[----:B---3--:R-:W-:-:S03]  /*1800*/  CS2R R12, SRZ ;  /* 0x00000000000c7805 */ /* 0x008fc6000001ff00 */
[----:B------:R3:W-:Y:S01]  /*1810*/  LDGSTS.E.BYPASS.128 [R233+0x4000], [R16.64+0x80] ;  /* 0x0400008010e97fae */ /* 0x0007e2000b901c48 */
[----:B----4-:R-:W-:Y:S01]  /*1820*/  CS2R R14, SRZ ;  /* 0x00000000000e7805 */ /* 0x010fe2000001ff00 */
[----:B-1----:R-:W-:Y:S02]  /*1830*/  IADD3 R2, P1, R22, 0x100, RZ ;  /* 0x0000010016027810 */ /* 0x002fe40007f3e0ff */
[----:B------:R-:W0:Y:S01]  /*1840*/  LDGDEPBAR ;  /* 0x00000000000079af */ /* 0x000e220000000000 */
[----:B--2---:R-:W-:-:S03]  /*1850*/  IADD3.X R0, RZ, R21, RZ, P0, !PT ;  /* 0x00000015ff007210 */ /* 0x004fc600007fe4ff */
[----:B------:R1:W-:Y:S04]  /*1860*/  STL [R1+0x24], R2 ;  /* 0x0000240201007387 */ /* 0x0003e80000100800 */
[----:B------:R2:W-:Y:S04]  /*1870*/  STL [R1+0x18], R0 ;  /* 0x0000180001007387 */ /* 0x0005e80000100800 */
[----:B------:R3:W-:Y:S01]  /*1880*/  LDGSTS.E.BYPASS.128 [R240+0xc000], [R18.64+0x80] ;  /* 0x0c00008012f07fae */ /* 0x0007e2000b901c48 */
[----:B-1----:R-:W-:-:S03]  /*1890*/  IADD3 R2, P0, R24, 0x100, RZ ;  /* 0x0000010018027810 */ /* 0x002fc60007f1e0ff */
[----:B------:R5:W-:Y:S01]  /*18a0*/  LDGSTS.E.BYPASS.128 [R239+0xc000], [R20.64+0x80] ;  /* 0x0c00008014ef7fae */ /* 0x000be2000b901c48 */
[----:B--2---:R-:W-:-:S03]  /*18b0*/  IADD3.X R0, RZ, R23, RZ, P1, !PT ;  /* 0x00000017ff007210 */ /* 0x004fc60000ffe4ff */
[----:B------:R1:W-:Y:S04]  /*18c0*/  LDGSTS.E.BYPASS.128 [R238+0xc000], [R22.64+0x80] ;  /* 0x0c00008016ee7fae */ /* 0x0003e8000b901c48 */
[----:B------:R2:W-:Y:S04]  /*18d0*/  STL [R1+0x2c], R2 ;  /* 0x00002c0201007387 */ /* 0x0005e80000100800 */
[----:B------:R4:W-:Y:S01]  /*18e0*/  STL [R1+0x20], R0 ;  /* 0x0000200001007387 */ /* 0x0009e20000100800 */
[----:B-----5:R-:W-:-:S03]  /*18f0*/  CS2R R20, SRZ ;  /* 0x0000000000147805 */ /* 0x020fc6000001ff00 */
[----:B------:R3:W-:Y:S01]  /*1900*/  LDGSTS.E.BYPASS.128 [R237+0xc000], [R24.64+0x80] ;  /* 0x0c00008018ed7fae */ /* 0x0007e2000b901c48 */
[----:B-1----:R-:W-:Y:S01]  /*1910*/  CS2R R22, SRZ ;  /* 0x0000000000167805 */ /* 0x002fe2000001ff00 */
[----:B--2---:R-:W-:Y:S02]  /*1920*/  IADD3 R2, P1, R26, 0x100, RZ ;  /* 0x000001001a027810 */ /* 0x004fe40007f3e0ff */
[----:B------:R3:W-:Y:S01]  /*1930*/  LDGSTS.E.BYPASS.128 [R236+0xc000], [R26.64+0x80] ;  /* 0x0c0000801aec7fae */ /* 0x0007e2000b901c48 */
[----:B----4-:R-:W-:-:S03]  /*1940*/  IADD3.X R0, RZ, R25, RZ, P0, !PT ;  /* 0x00000019ff007210 */ /* 0x010fc600007fe4ff */
[----:B------:R1:W-:Y:S04]  /*1950*/  LDGSTS.E.BYPASS.128 [R235+0xc000], [R28.64+0x80] ;  /* 0x0c0000801ceb7fae */ /* 0x0003e8000b901c48 */
[----:B------:R2:W-:Y:S04]  /*1960*/  LDGSTS.E.BYPASS.128 [R234+0xc000], [R30.64+0x80] ;  /* 0x0c0000801eea7fae */ /* 0x0005e8000b901c48 */
[----:B------:R4:W-:Y:S01]  /*1970*/  LDGSTS.E.BYPASS.128 [R233+0xc000], [R32.64+0x80] ;  /* 0x0c00008020e97fae */ /* 0x0009e2000b901c48 */
[----:B------:R-:W-:-:S03]  /*1980*/  UMOV UR8, 0x8000 ;  /* 0x0000800000087882 */ /* 0x000fc60000000000 */
[----:B------:R5:W-:Y:S04]  /*1990*/  STL [R1+0x34], R2 ;  /* 0x0000340201007387 */ /* 0x000be80000100800 */
[----:B------:R-:W0:Y:S04]  /*19a0*/  LDGDEPBAR ;  /* 0x00000000000079af */ /* 0x000e280000000000 */
[----:B------:R1:W-:Y:S01]  /*19b0*/  STL [R1+0x28], R0 ;  /* 0x0000280001007387 */ /* 0x0003e20000100800 */
[----:B-----5:R-:W-:-:S05]  /*19c0*/  IADD3 R2, P0, R28, 0x100, RZ ;  /* 0x000001001c027810 */ /* 0x020fca0007f1e0ff */
[----:B------:R5:W-:Y:S01]  /*19d0*/  STL [R1+0x3c], R2 ;  /* 0x00003c0201007387 */ /* 0x000be20000100800 */
[----:B-1----:R-:W-:-:S05]  /*19e0*/  IADD3.X R0, RZ, R27, RZ, P1, !PT ;  /* 0x0000001bff007210 */ /* 0x002fca0000ffe4ff */
[----:B------:R1:W-:Y:S01]  /*19f0*/  STL [R1+0x30], R0 ;  /* 0x0000300001007387 */ /* 0x0003e20000100800 */
[----:B-----5:R-:W-:Y:S01]  /*1a00*/  IADD3 R2, P1, R30, 0x100, RZ ;  /* 0x000001001e027810 */ /* 0x020fe20007f3e0ff */
[----:B------:R-:W-:-:S04]  /*1a10*/  DEPBAR.LE SB0, 0x2 ;  /* 0x000080800000791a */ /* 0x000fc80000000000 */
[----:B------:R-:W-:Y:S01]  /*1a20*/  STL [R1+0x44], R2 ;  /* 0x0000440201007387 */ /* 0x000fe20000100800 */
[----:B-1----:R-:W-:Y:S02]  /*1a30*/  IADD3.X R0, RZ, R29, RZ, P0, !PT ;  /* 0x0000001dff007210 */ /* 0x002fe400007fe4ff */
[----:B------:R-:W-:-:S03]  /*1a40*/  CS2R R28, SRZ ;  /* 0x00000000001c7805 */ /* 0x000fc6000001ff00 */
[----:B------:R-:W-:Y:S04]  /*1a50*/  STL [R1+0x38], R0 ;  /* 0x0000380001007387 */ /* 0x000fe80000100800 */
[----:B------:R-:W-:Y:S06]  /*1a60*/  BAR.SYNC 0x0 ;  /* 0x0000000000007b1d */ /* 0x000fec0000000000 */
[----:B------:R-:W-:-:S02]  /*1a70*/  IADD3 R2, P0, R32, 0x100, RZ ;  /* 0x0000010020027810 */ /* 0x000fc40007f1e0ff */
[----:B------:R-:W-:Y:S02]  /*1a80*/  IADD3.X R0, RZ, R31, RZ, P1, !PT ;  /* 0x0000001fff007210 */ /* 0x000fe40000ffe4ff */
[----:B--2---:R-:W-:Y:S01]  /*1a90*/  CS2R R30, SRZ ;  /* 0x00000000001e7805 */ /* 0x004fe2000001ff00 */
[----:B------:R1:W-:Y:S04]  /*1aa0*/  STL [R1+0x4c], R2 ;  /* 0x00004c0201007387 */ /* 0x0003e80000100800 */
[----:B------:R2:W-:Y:S01]  /*1ab0*/  STL [R1+0x40], R0 ;  /* 0x0000400001007387 */ /* 0x0005e20000100800 */
[----:B-1----:R-:W-:Y:S02]  /*1ac0*/  MOV R2, 0x1 ;  /* 0x0000000100027802 */ /* 0x002fe40000000f00 */
[----:B--2---:R-:W-:-:S02]  /*1ad0*/  IADD3.X R0, RZ, R33, RZ, P0, !PT ;  /* 0x00000021ff007210 */ /* 0x004fc400007fe4ff */
[----:B----4-:R-:W-:-:S03]  /*1ae0*/  CS2R R32, SRZ ;  /* 0x0000000000207805 */ /* 0x010fc6000001ff00 */
[----:B------:R3:W-:Y:S04]  /*1af0*/  STL [R1+0x48], R0 ;  /* 0x0000480001007387 */ /* 0x0007e80000100800 */
.L_x_1:
[----:B------:R-:W1:Y:S01]  /*1b00*/  S2R R3, SR_TID.X ;  /* 0x0000000000037919 */ /* 0x000e620000002100 */
[----:B------:R-:W-:Y:S01]  /*1b10*/  IADD3 R2, R2, 0x1, RZ ;  /* 0x0000000102027810 */ /* 0x000fe20007ffe0ff */
[----:B------:R-:W-:Y:S01]  /*1b20*/  ULDC.64 UR10, c[0x0][0x118] ;  /* 0x00004600000a7ab9 */ /* 0x000fe20000000a00 */
[----:B------:R-:W-:Y:S01]  /*1b30*/  IADD3 R232, R232, 0x20, RZ ;  /* 0x00000020e8e87810 */ /* 0x000fe20007ffe0ff */
[----:B---3--:R-:W2:Y:S01]  /*1b40*/  S2R R0, SR_TID.X ;  /* 0x0000000000007919 */ /* 0x008ea20000002100 */
[----:B------:R-:W-:Y:S02]  /*1b50*/  ISETP.GE.AND P1, PT, R2, 0x2, PT ;  /* 0x000000020200780c */ /* 0x000fe40003f26270 */
[----:B------:R-:W-:Y:S02]  /*1b60*/  ISETP.GE.U32.AND P0, PT, R232, 0x1c0, PT ;  /* 0x000001c0e800780c */ /* 0x000fe40003f06070 */
[----:B------:R-:W-:Y:S02]  /*1b70*/  SEL R2, R2, RZ, !P1 ;  /* 0x000000ff02027207 */ /* 0x000fe40004800000 */
[----:B-1----:R-:W-:-:S04]  /*1b80*/  SHF.L.U32 R3, R3, 0x2, RZ ;  /* 0x0000000203037819 */ /* 0x002fc800000006ff */
[----:B------:R-:W-:Y:S02]  /*1b90*/  LOP3.LUT R3, R3, 0x7c, RZ, 0xc0, !PT ;  /* 0x0000007c03037812 */ /* 0x000fe400078ec0ff */
[----:B--2---:R-:W-:Y:S02]  /*1ba0*/  SHF.L.U32 R0, R0, 0x2, RZ ;  /* 0x0000000200007819 */ /* 0x004fe400000006ff */
[----:B------:R-:W-:Y:S02]  /*1bb0*/  LEA R9, R3, UR8, 0x7 ;  /* 0x0000000803097c11 */ /* 0x000fe4000f8e38ff */
[----:B------:R-:W-:-:S03]  /*1bc0*/  LOP3.LUT R0, R0, 0x780, RZ, 0xc0, !PT ;  /* 0x0000078000007812 */ /* 0x000fc600078ec0ff */
[----:B------:R-:W-:Y:S04]  /*1bd0*/  LDS.128 R68, [R9+0x80] ;  /* 0x0000800009447984 */ /* 0x000fe80000000c00 */
[----:B------:R-:W1:Y:S04]  /*1be0*/  LDS.128 R4, [R0.X4+UR5] ;  /* 0x0000000500047984 */ /* 0x000e680008004c00 */
[----:B------:R-:W2:Y:S04]  /*1bf0*/  LDS.128 R156, [R9+0x180] ;  /* 0x00018000099c7984 */ /* 0x000ea80000000c00 */
[----:B------:R-:W3:Y:S04]  /*1c00*/  LDS.128 R160, [R9] ;  /* 0x0000000009a07984 */ /* 0x000ee80000000c00 */
[----:B------:R-:W4:Y:S04]  /*1c10*/  LDS.128 R152, [R9+0x100] ;  /* 0x0001000009987984 */ /* 0x000f280000000c00 */
[----:B------:R-:W5:Y:S04]  /*1c20*/  LDS.128 R24, [R0.X4+UR5+0x80] ;  /* 0x0000800500187984 */ /* 0x000f680008004c00 */
[----:B------:R-:W5:Y:S01]  /*1c30*/  LDS.128 R16, [R0.X4+UR5+0x100] ;  /* 0x0001000500107984 */ /* 0x000f620008004c00 */
[C---:B-1----:R-:W-:Y:S01]  /*1c40*/  FFMA R8, R4.reuse, R68, R85 ;  /* 0x0000004404087223 */ /* 0x042fe20000000055 */
[----:B--2---:R-:W-:-:S03]  /*1c50*/  FFMA R10, R4, R156, R87 ;  /* 0x0000009c040a7223 */ /* 0x004fc60000000057 */
[C---:B------:R-:W-:Y:S01]  /*1c60*/  FFMA R11, R5.reuse, R69, R8 ;  /* 0x00000045050b7223 */ /* 0x040fe20000000008 */
[C---:B---3--:R-:W-:Y:S01]  /*1c70*/  FFMA R84, R4.reuse, R160, R84 ;  /* 0x000000a004547223 */ /* 0x048fe20000000054 */
[C---:B------:R-:W-:Y:S01]  /*1c80*/  FFMA R3, R5.reuse, R157, R10 ;  /* 0x0000009d05037223 */ /* 0x040fe2000000000a */
[----:B----4-:R-:W-:Y:S02]  /*1c90*/  FFMA R4, R4, R152, R86 ;  /* 0x0000009804047223 */ /* 0x010fe40000000056 */
[C---:B------:R-:W-:Y:S01]  /*1ca0*/  FFMA R165, R5.reuse, R161, R84 ;  /* 0x000000a105a57223 */ /* 0x040fe20000000054 */
[C---:B------:R-:W-:Y:S01]  /*1cb0*/  FFMA R164, R6.reuse, R158, R3 ;  /* 0x0000009e06a47223 */ /* 0x040fe20000000003 */
[----:B------:R-:W1:Y:S01]  /*1cc0*/  LDS.128 R84, [R0.X4+UR5+0x180] ;  /* 0x0001800500547984 */ /* 0x000e620008004c00 */
[----:B------:R-:W-:Y:S01]  /*1cd0*/  FFMA R5, R5, R153, R4 ;  /* 0x0000009905057223 */ /* 0x000fe20000000004 */
[C---:B------:R-:W-:Y:S01]  /*1ce0*/  FFMA R4, R6.reuse, R70, R11 ;  /* 0x0000004606047223 */ /* 0x040fe2000000000b */
[----:B------:R-:W-:Y:S01]  /*1cf0*/  FFMA R8, R6, R162, R165 ;  /* 0x000000a206087223 */ /* 0x000fe200000000a5 */
[----:B-----5:R-:W-:Y:S01]  /*1d00*/  FFMA R34, R24, R152, R34 ;  /* 0x0000009818227223 */ /* 0x020fe20000000022 */
[----:B------:R-:W-:Y:S01]  /*1d10*/  FFMA R10, R6, R154, R5 ;  /* 0x0000009a060a7223 */ /* 0x000fe20000000005 */
[C---:B------:R-:W-:Y:S01]  /*1d20*/  FFMA R5, R7.reuse, R71, R4 ;  /* 0x0000004707057223 */ /* 0x040fe20000000004 */
[C---:B------:R-:W-:Y:S01]  /*1d30*/  FFMA R4, R7.reuse, R163, R8 ;  /* 0x000000a307047223 */ /* 0x040fe20000000008 */
[C---:B------:R-:W-:Y:S01]  /*1d40*/  FFMA R8, R24.reuse, R68, R33 ;  /* 0x0000004418087223 */ /* 0x040fe20000000021 */
[C---:B------:R-:W-:Y:S01]  /*1d50*/  FFMA R3, R7.reuse, R155, R10 ;  /* 0x0000009b07037223 */ /* 0x040fe2000000000a */
[C---:B------:R-:W-:Y:S01]  /*1d60*/  FFMA R10, R24.reuse, R156, R35 ;  /* 0x0000009c180a7223 */ /* 0x040fe20000000023 */
[----:B------:R-:W-:Y:S01]  /*1d70*/  FFMA R24, R24, R160, R32 ;  /* 0x000000a018187223 */ /* 0x000fe20000000020 */
[----:B------:R-:W-:Y:S01]  /*1d80*/  FFMA R6, R7, R159, R164 ;  /* 0x0000009f07067223 */ /* 0x000fe200000000a4 */
[C---:B------:R-:W-:Y:S01]  /*1d90*/  FFMA R11, R25.reuse, R153, R34 ;  /* 0x00000099190b7223 */ /* 0x040fe20000000022 */
[C---:B------:R-:W-:Y:S01]  /*1da0*/  FFMA R7, R25.reuse, R157, R10 ;  /* 0x0000009d19077223 */ /* 0x040fe2000000000a */
[C---:B------:R-:W-:Y:S01]  /*1db0*/  FFMA R165, R25.reuse, R69, R8 ;  /* 0x0000004519a57223 */ /* 0x040fe20000000008 */
[----:B------:R-:W-:Y:S01]  /*1dc0*/  FFMA R25, R25, R161, R24 ;  /* 0x000000a119197223 */ /* 0x000fe20000000018 */
[----:B------:R-:W2:Y:S01]  /*1dd0*/  LDS.128 R32, [R0.X4+UR5+0x800] ;  /* 0x0008000500207984 */ /* 0x000ea20008004c00 */
[C---:B------:R-:W-:Y:S01]  /*1de0*/  FFMA R10, R26.reuse, R154, R11 ;  /* 0x0000009a1a0a7223 */ /* 0x040fe2000000000b */
[C---:B------:R-:W-:Y:S01]  /*1df0*/  FFMA R24, R26.reuse, R158, R7 ;  /* 0x0000009e1a187223 */ /* 0x040fe20000000007 */
[C---:B------:R-:W-:Y:S01]  /*1e00*/  FFMA R8, R26.reuse, R162, R25 ;  /* 0x000000a21a087223 */ /* 0x040fe20000000019 */
[----:B------:R-:W-:Y:S01]  /*1e10*/  FFMA R26, R26, R70, R165 ;  /* 0x000000461a1a7223 */ /* 0x000fe200000000a5 */
[C---:B------:R-:W-:Y:S01]  /*1e20*/  FFMA R11, R27.reuse, R155, R10 ;  /* 0x0000009b1b0b7223 */ /* 0x040fe2000000000a */
        /* <DEDUP_REMOVED lines=10> */
[----:B------:R-:W3:Y:S01]  /*1ed0*/  LDS.128 R24, [R0.X4+UR5+0x880] ;  /* 0x0008800500187984 */ /* 0x000ee20008004c00 */
[----:B------:R-:W-:Y:S01]  /*1ee0*/  FFMA R17, R17, R161, R12 ;  /* 0x000000a111117223 */ /* 0x000fe2000000000c */
[C---:B------:R-:W-:Y:S01]  /*1ef0*/  FFMA R14, R18.reuse, R154, R15 ;  /* 0x0000009a120e7223 */ /* 0x040fe2000000000f */
[C---:B------:R-:W-:Y:S01]  /*1f00*/  FFMA R164, R18.reuse, R158, R13 ;  /* 0x0000009e12a47223 */ /* 0x040fe2000000000d */
[C---:B------:R-:W-:Y:S01]  /*1f10*/  FFMA R12, R18.reuse, R70, R165 ;  /* 0x00000046120c7223 */ /* 0x040fe200000000a5 */
[----:B------:R-:W-:Y:S01]  /*1f20*/  FFMA R16, R18, R162, R17 ;  /* 0x000000a212107223 */ /* 0x000fe20000000011 */
[C---:B------:R-:W-:Y:S01]  /*1f30*/  FFMA R15, R19.reuse, R155, R14 ;  /* 0x0000009b130f7223 */ /* 0x040fe2000000000e */
[C---:B-1----:R-:W-:Y:S01]  /*1f40*/  FFMA R82, R84.reuse, R152, R82 ;  /* 0x0000009854527223 */ /* 0x042fe20000000052 */
[C---:B------:R-:W-:Y:S01]  /*1f50*/  FFMA R18, R84.reuse, R156, R83 ;  /* 0x0000009c54127223 */ /* 0x040fe20000000053 */
[C---:B------:R-:W-:Y:S01]  /*1f60*/  FFMA R13, R19.reuse, R163, R16 ;  /* 0x000000a3130d7223 */ /* 0x040fe20000000010 */
[C---:B------:R-:W-:Y:S01]  /*1f70*/  FFMA R16, R84.reuse, R68, R81 ;  /* 0x0000004454107223 */ /* 0x040fe20000000051 */
[C---:B------:R-:W-:Y:S01]  /*1f80*/  FFMA R14, R19.reuse, R159, R164 ;  /* 0x0000009f130e7223 */ /* 0x040fe200000000a4 */
[----:B------:R-:W-:Y:S01]  /*1f90*/  FFMA R80, R84, R160, R80 ;  /* 0x000000a054507223 */ /* 0x000fe20000000050 */
[----:B------:R-:W-:Y:S01]  /*1fa0*/  FFMA R12, R19, R71, R12 ;  /* 0x00000047130c7223 */ /* 0x000fe2000000000c */
[----:B------:R-:W1:Y:S01]  /*1fb0*/  LDS.128 R164, [R0.X4+UR5+0x900] ;  /* 0x0009000500a47984 */ /* 0x000e620008004c00 */
[C---:B------:R-:W-:Y:S01]  /*1fc0*/  FFMA R19, R85.reuse, R153, R82 ;  /* 0x0000009955137223 */ /* 0x040fe20000000052 */
[C---:B------:R-:W-:Y:S01]  /*1fd0*/  FFMA R17, R85.reuse, R157, R18 ;  /* 0x0000009d55117223 */ /* 0x040fe20000000012 */
[C---:B------:R-:W-:Y:S01]  /*1fe0*/  FFMA R81, R85.reuse, R69, R16 ;  /* 0x0000004555517223 */ /* 0x040fe20000000010 */
[----:B------:R-:W-:Y:S01]  /*1ff0*/  FFMA R85, R85, R161, R80 ;  /* 0x000000a155557223 */ /* 0x000fe20000000050 */
[C---:B------:R-:W-:Y:S01]  /*2000*/  FFMA R18, R86.reuse, R154, R19 ;  /* 0x0000009a56127223 */ /* 0x040fe20000000013 */
[C---:B------:R-:W-:Y:S01]  /*2010*/  FFMA R82, R86.reuse, R158, R17 ;  /* 0x0000009e56527223 */ /* 0x040fe20000000011 */
[C---:B------:R-:W-:Y:S01]  /*2020*/  FFMA R16, R86.reuse, R70, R81 ;  /* 0x0000004656107223 */ /* 0x040fe20000000051 */
[----:B------:R-:W-:Y:S01]  /*2030*/  FFMA R80, R86, R162, R85 ;  /* 0x000000a256507223 */ /* 0x000fe20000000055 */
[C---:B------:R-:W-:Y:S01]  /*2040*/  FFMA R19, R87.reuse, R155, R18 ;  /* 0x0000009b57137223 */ /* 0x040fe20000000012 */
[C---:B------:R-:W-:Y:S01]  /*2050*/  FFMA R18, R87.reuse, R159, R82 ;  /* 0x0000009f57127223 */ /* 0x040fe20000000052 */
[C---:B--2---:R-:W-:Y:S01]  /*2060*/  FFMA R82, R32.reuse, R152, R22 ;  /* 0x0000009820527223 */ /* 0x044fe20000000016 */
[C---:B------:R-:W-:Y:S01]  /*2070*/  FFMA R17, R87.reuse, R163, R80 ;  /* 0x000000a357117223 */ /* 0x040fe20000000050 */
[C---:B------:R-:W-:Y:S01]  /*2080*/  FFMA R80, R32.reuse, R156, R23 ;  /* 0x0000009c20507223 */ /* 0x040fe20000000017 */
[C---:B------:R-:W-:Y:S01]  /*2090*/  FFMA R22, R32.reuse, R68, R21 ;  /* 0x0000004420167223 */ /* 0x040fe20000000015 */
[----:B------:R-:W-:Y:S01]  /*20a0*/  FFMA R20, R32, R160, R20 ;  /* 0x000000a020147223 */ /* 0x000fe20000000014 */
[----:B------:R-:W-:Y:S01]  /*20b0*/  FFMA R16, R87, R71, R16 ;  /* 0x0000004757107223 */ /* 0x000fe20000000010 */
[C---:B------:R-:W-:Y:S01]  /*20c0*/  FFMA R21, R33.reuse, R157, R80 ;  /* 0x0000009d21157223 */ /* 0x040fe20000000050 */
[----:B------:R-:W2:Y:S01]  /*20d0*/  LDS.128 R84, [R0.X4+UR5+0x980] ;  /* 0x0009800500547984 */ /* 0x000ea20008004c00 */
[C---:B------:R-:W-:Y:S01]  /*20e0*/  FFMA R23, R33.reuse, R153, R82 ;  /* 0x0000009921177223 */ /* 0x040fe20000000052 */
[C---:B------:R-:W-:Y:S01]  /*20f0*/  FFMA R81, R33.reuse, R69, R22 ;  /* 0x0000004521517223 */ /* 0x040fe20000000016 */
[----:B------:R-:W-:Y:S01]  /*2100*/  FFMA R33, R33, R161, R20 ;  /* 0x000000a121217223 */ /* 0x000fe20000000014 */
[C---:B------:R-:W-:Y:S01]  /*2110*/  FFMA R80, R34.reuse, R158, R21 ;  /* 0x0000009e22507223 */ /* 0x040fe20000000015 */
[C---:B------:R-:W-:Y:S01]  /*2120*/  FFMA R22, R34.reuse, R154, R23 ;  /* 0x0000009a22167223 */ /* 0x040fe20000000017 */
[C---:B------:R-:W-:Y:S01]  /*2130*/  FFMA R20, R34.reuse, R70, R81 ;  /* 0x0000004622147223 */ /* 0x040fe20000000051 */
[----:B------:R-:W-:Y:S01]  /*2140*/  FFMA R32, R34, R162, R33 ;  /* 0x000000a222207223 */ /* 0x000fe20000000021 */
[C---:B---3--:R-:W-:Y:S01]  /*2150*/  FFMA R34, R24.reuse, R156, R39 ;  /* 0x0000009c18227223 */ /* 0x048fe20000000027 */
[C---:B------:R-:W-:Y:S01]  /*2160*/  FFMA R38, R24.reuse, R152, R38 ;  /* 0x0000009818267223 */ /* 0x040fe20000000026 */
[C---:B------:R-:W-:Y:S01]  /*2170*/  FFMA R23, R35.reuse, R155, R22 ;  /* 0x0000009b23177223 */ /* 0x040fe20000000016 */
[C---:B------:R-:W-:Y:S01]  /*2180*/  FFMA R21, R35.reuse, R163, R32 ;  /* 0x000000a323157223 */ /* 0x040fe20000000020 */
[C---:B------:R-:W-:Y:S01]  /*2190*/  FFMA R32, R24.reuse, R68, R37 ;  /* 0x0000004418207223 */ /* 0x040fe20000000025 */
[----:B------:R-:W-:Y:S01]  /*21a0*/  FFMA R24, R24, R160, R36 ;  /* 0x000000a018187223 */ /* 0x000fe20000000024 */
[C---:B------:R-:W-:Y:S01]  /*21b0*/  FFMA R22, R35.reuse, R159, R80 ;  /* 0x0000009f23167223 */ /* 0x040fe20000000050 */
[----:B------:R-:W-:Y:S01]  /*21c0*/  FFMA R20, R35, R71, R20 ;  /* 0x0000004723147223 */ /* 0x000fe20000000014 */
[----:B------:R-:W3:Y:S01]  /*21d0*/  LDS.128 R80, [R0.X4+UR5+0x1000] ;  /* 0x0010000500507984 */ /* 0x000ee20008004c00 */
        /* <DEDUP_REMOVED lines=10> */
[C---:B-1----:R-:W-:Y:S01]  /*2280*/  FFMA R34, R164.reuse, R156, R43 ;  /* 0x0000009ca4227223 */ /* 0x042fe2000000002b */
[C---:B------:R-:W-:Y:S01]  /*2290*/  FFMA R25, R27.reuse, R163, R32 ;  /* 0x000000a31b197223 */ /* 0x040fe20000000020 */
[C---:B------:R-:W-:Y:S01]  /*22a0*/  FFMA R32, R164.reuse, R68, R41 ;  /* 0x00000044a4207223 */ /* 0x040fe20000000029 */
[----:B------:R-:W-:Y:S01]  /*22b0*/  FFMA R24, R27, R71, R24 ;  /* 0x000000471b187223 */ /* 0x000fe20000000018 */
[C---:B------:R-:W-:Y:S01]  /*22c0*/  FFMA R27, R165.reuse, R157, R34 ;  /* 0x0000009da51b7223 */ /* 0x040fe20000000022 */
[C---:B------:R-:W-:Y:S01]  /*22d0*/  FFMA R42, R164.reuse, R152, R42 ;  /* 0x00000098a42a7223 */ /* 0x040fe2000000002a */
[C---:B------:R-:W-:Y:S01]  /*22e0*/  FFMA R39, R165.reuse, R69, R32 ;  /* 0x00000045a5277223 */ /* 0x040fe20000000020 */
[----:B------:R-:W-:Y:S01]  /*22f0*/  FFMA R40, R164, R160, R40 ;  /* 0x000000a0a4287223 */ /* 0x000fe20000000028 */
[----:B------:R-:W1:Y:S01]  /*2300*/  LDS.128 R32, [R0.X4+UR5+0x1080] ;  /* 0x0010800500207984 */ /* 0x000e620008004c00 */
[----:B------:R-:W-:Y:S01]  /*2310*/  FFMA R36, R166, R158, R27 ;  /* 0x0000009ea6247223 */ /* 0x000fe2000000001b */
[C---:B------:R-:W-:Y:S01]  /*2320*/  FFMA R37, R165.reuse, R153, R42 ;  /* 0x00000099a5257223 */ /* 0x040fe2000000002a */
[----:B------:R-:W-:-:S02]  /*2330*/  FFMA R165, R165, R161, R40 ;  /* 0x000000a1a5a57223 */ /* 0x000fc40000000028 */
[----:B------:R-:W-:Y:S01]  /*2340*/  FFMA R205, R167, R159, R36 ;  /* 0x0000009fa7cd7223 */ /* 0x000fe20000000024 */
[C---:B--2---:R-:W-:Y:S01]  /*2350*/  FFMA R38, R84.reuse, R156, R63 ;  /* 0x0000009c54267223 */ /* 0x044fe2000000003f */
        /* <DEDUP_REMOVED lines=10> */
[----:B------:R-:W2:Y:S01]  /*2400*/  LDS.128 R36, [R0.X4+UR5+0x1100] ;  /* 0x0011000500247984 */ /* 0x000ea20008004c00 */
[C---:B------:R-:W-:Y:S01]  /*2410*/  FFMA R42, R86.reuse, R154, R43 ;  /* 0x0000009a562a7223 */ /* 0x040fe2000000002b */
[C---:B------:R-:W-:Y:S01]  /*2420*/  FFMA R200, R86.reuse, R70, R61 ;  /* 0x0000004656c87223 */ /* 0x040fe2000000003d */
[----:B------:R-:W-:Y:S01]  /*2430*/  FFMA R40, R86, R162, R85 ;  /* 0x000000a256287223 */ /* 0x000fe20000000055 */
[C---:B---3--:R-:W-:Y:S01]  /*2440*/  FFMA R90, R80.reuse, R152, R90 ;  /* 0x00000098505a7223 */ /* 0x048fe2000000005a */
[C---:B------:R-:W-:Y:S01]  /*2450*/  FFMA R203, R87.reuse, R155, R42 ;  /* 0x0000009b57cb7223 */ /* 0x040fe2000000002a */
[C---:B------:R-:W-:Y:S01]  /*2460*/  FFMA R42, R80.reuse, R156, R91 ;  /* 0x0000009c502a7223 */ /* 0x040fe2000000005b */
[----:B------:R-:W-:Y:S01]  /*2470*/  FFMA R201, R87, R163, R40 ;  /* 0x000000a357c97223 */ /* 0x000fe20000000028 */
[----:B------:R-:W-:Y:S01]  /*2480*/  FFMA R40, R80, R68, R89 ;  /* 0x0000004450287223 */ /* 0x000fe20000000059 */
        /* <DEDUP_REMOVED lines=11> */
[-C--:B------:R-:W-:Y:S01]  /*2540*/  FFMA R206, R167, R155.reuse, R206 ;  /* 0x0000009ba7ce7223 */ /* 0x080fe200000000ce */
[----:B------:R-:W-:Y:S01]  /*2550*/  FFMA R199, R83, R155, R62 ;  /* 0x0000009b53c77223 */ /* 0x000fe2000000003e */
[-C--:B------:R-:W-:Y:S01]  /*2560*/  FFMA R204, R167, R163.reuse, R204 ;  /* 0x000000a3a7cc7223 */ /* 0x080fe200000000cc */
[----:B------:R-:W-:Y:S01]  /*2570*/  FFMA R197, R83, R163, R60 ;  /* 0x000000a353c57223 */ /* 0x000fe2000000003c */
        /* <DEDUP_REMOVED lines=15> */
[----:B------:R-:W-:Y:S01]  /*2670*/  FFMA R193, R35, R163, R32 ;  /* 0x000000a323c17223 */ /* 0x000fe20000000020 */
[C---:B--2---:R-:W-:Y:S01]  /*2680*/  FFMA R34, R36.reuse, R156, R59 ;  /* 0x0000009c24227223 */ /* 0x044fe2000000003b */
[C---:B------:R-:W-:Y:S01]  /*2690*/  FFMA R58, R36.reuse, R152, R58 ;  /* 0x00000098243a7223 */ /* 0x040fe2000000003a */
[C---:B------:R-:W-:Y:S01]  /*26a0*/  FFMA R32, R36.reuse, R68, R57 ;  /* 0x0000004424207223 */ /* 0x040fe20000000039 */
[----:B------:R-:W-:Y:S01]  /*26b0*/  FFMA R36, R36, R160, R56 ;  /* 0x000000a024247223 */ /* 0x000fe20000000038 */
[C---:B------:R-:W-:Y:S01]  /*26c0*/  FFMA R57, R37.reuse, R157, R34 ;  /* 0x0000009d25397223 */ /* 0x040fe20000000022 */
[C---:B------:R-:W-:Y:S01]  /*26d0*/  FFMA R59, R37.reuse, R153, R58 ;  /* 0x00000099253b7223 */ /* 0x040fe2000000003a */
[----:B------:R-:W-:Y:S01]  /*26e0*/  FFMA R61, R37, R69, R32 ;  /* 0x00000045253d7223 */ /* 0x000fe20000000020 */
[----:B------:R-:W-:Y:S01]  /*26f0*/  FFMA R192, R35, R71, R192 ;  /* 0x0000004723c07223 */ /* 0x000fe200000000c0 */
[----:B------:R-:W-:Y:S01]  /*2700*/  FFMA R37, R37, R161, R36 ;  /* 0x000000a125257223 */ /* 0x000fe20000000024 */
[----:B------:R-:W2:Y:S01]  /*2710*/  LDS.128 R32, [R0.X4+UR5+0x1880] ;  /* 0x0018800500207984 */ /* 0x000ea20008004c00 */
        /* <DEDUP_REMOVED lines=24> */
[----:B------:R-:W-:Y:S01]  /*28a0*/  FFMA R185, R43, R163, R40 ;  /* 0x000000a32bb97223 */ /* 0x000fe20000000028 */
[C---:B------:R-:W-:Y:S01]  /*28b0*/  FFMA R40, R52.reuse, R68, R93 ;  /* 0x0000004434287223 */ /* 0x040fe2000000005d */
[----:B------:R-:W-:Y:S01]  /*28c0*/  FFMA R52, R52, R160, R92 ;  /* 0x000000a034347223 */ /* 0x000fe2000000005c */
[C---:B------:R-:W-:Y:S01]  /*28d0*/  FFMA R57, R53.reuse, R157, R42 ;  /* 0x0000009d35397223 */ /* 0x040fe2000000002a */
[C---:B------:R-:W-:Y:S01]  /*28e0*/  FFMA R59, R53.reuse, R153, R94 ;  /* 0x00000099353b7223 */ /* 0x040fe2000000005e */
[----:B------:R-:W-:Y:S01]  /*28f0*/  FFMA R61, R53, R69, R40 ;  /* 0x00000045353d7223 */ /* 0x000fe20000000028 */
        /* <DEDUP_REMOVED lines=9> */
[C---:B--2---:R-:W-:Y:S01]  /*2990*/  FFMA R54, R32.reuse, R156, R99 ;  /* 0x0000009c20367223 */ /* 0x044fe20000000063 */
[----:B------:R-:W-:Y:S01]  /*29a0*/  FFMA R181, R55, R163, R52 ;  /* 0x000000a337b57223 */ /* 0x000fe20000000034 */
[C---:B------:R-:W-:Y:S01]  /*29b0*/  FFMA R98, R32.reuse, R152, R98 ;  /* 0x0000009820627223 */ /* 0x040fe20000000062 */
        /* <DEDUP_REMOVED lines=38> */
[C---:B------:R-:W-:Y:S01]  /*2c20*/  FFMA R61, R41.reuse, R69, R36 ;  /* 0x00000045293d7223 */ /* 0x040fe20000000024 */
[----:B------:R-:W-:Y:S01]  /*2c30*/  FFMA R41, R41, R161, R40 ;  /* 0x000000a129297223 */ /* 0x000fe20000000028 */
[C---:B------:R-:W-:Y:S01]  /*2c40*/  FFMA R175, R39.reuse, R155, R56 ;  /* 0x0000009b27af7223 */ /* 0x040fe20000000038 */
[----:B------:R-:W-:Y:S01]  /*2c50*/  FFMA R172, R39, R71, R172 ;  /* 0x0000004727ac7223 */ /* 0x000fe200000000ac */
[C---:B------:R-:W-:Y:S01]  /*2c60*/  FFMA R56, R42.reuse, R154, R59 ;  /* 0x0000009a2a387223 */ /* 0x040fe2000000003b */
[C---:B------:R-:W-:Y:S01]  /*2c70*/  FFMA R40, R42.reuse, R162, R41 ;  /* 0x000000a22a287223 */ /* 0x040fe20000000029 */
[----:B------:R-:W1:Y:S01]  /*2c80*/  LDS.128 R36, [R0.X4+UR5+0x2100] ;  /* 0x0021000500247984 */ /* 0x000e620008004c00 */
[C---:B------:R-:W-:Y:S01]  /*2c90*/  FFMA R170, R42.reuse, R158, R57 ;  /* 0x0000009e2aaa7223 */ /* 0x040fe20000000039 */
[----:B------:R-:W-:Y:S01]  /*2ca0*/  FFMA R168, R42, R70, R61 ;  /* 0x000000462aa87223 */ /* 0x000fe2000000003d */
        /* <DEDUP_REMOVED lines=8> */
[C---:B------:R-:W-:Y:S01]  /*2d30*/  FFMA R171, R43.reuse, R155, R56 ;  /* 0x0000009b2bab7223 */ /* 0x040fe20000000038 */
        /* <DEDUP_REMOVED lines=15> */
[C---:B------:R-:W-:Y:S01]  /*2e30*/  FFMA R61, R33.reuse, R69, R52 ;  /* 0x00000045213d7223 */ /* 0x040fe20000000034 */
[C---:B------:R-:W-:Y:S01]  /*2e40*/  FFMA R122, R32.reuse, R152, R122 ;  /* 0x00000098207a7223 */ /* 0x040fe2000000007a */
[----:B------:R-:W3:Y:S01]  /*2e50*/  LDS.128 R52, [R0.X4+UR5+0x2800] ;  /* 0x0028000500347984 */ /* 0x000ee20008004c00 */
[----:B------:R-:W-:Y:S01]  /*2e60*/  FFMA R32, R32, R160, R120 ;  /* 0x000000a020207223 */ /* 0x000fe20000000078 */
[----:B------:R-:W-:Y:S01]  /*2e70*/  FFMA R196, R82, R70, R85 ;  /* 0x0000004652c47223 */ /* 0x000fe20000000055 */
[C---:B------:R-:W-:Y:S01]  /*2e80*/  FFMA R59, R33.reuse, R153, R122 ;  /* 0x00000099213b7223 */ /* 0x040fe2000000007a */
[C---:B------:R-:W-:Y:S01]  /*2e90*/  FFMA R122, R34.reuse, R158, R57 ;  /* 0x0000009e227a7223 */ /* 0x040fe20000000039 */
[----:B------:R-:W-:Y:S01]  /*2ea0*/  FFMA R33, R33, R161, R32 ;  /* 0x000000a121217223 */ /* 0x000fe20000000020 */
[----:B------:R-:W4:Y:S01]  /*2eb0*/  LDS.128 R72, [R0.X4+UR5+0x2880] ;  /* 0x0028800500487984 */ /* 0x000f220008004c00 */
        /* <DEDUP_REMOVED lines=39> */
[C---:B---3--:R-:W-:Y:S01]  /*3130*/  FFMA R60, R52.reuse, R156, R151 ;  /* 0x0000009c343c7223 */ /* 0x048fe20000000097 */
        /* <DEDUP_REMOVED lines=8> */
[----:B------:R-:W2:Y:S01]  /*31c0*/  LDS.128 R60, [R0.X4+UR5+0x2980] ;  /* 0x00298005003c7984 */ /* 0x000ea20008004c00 */
[C---:B------:R-:W-:Y:S01]  /*31d0*/  FFMA R81, R53.reuse, R153, R150 ;  /* 0x0000009935517223 */ /* 0x040fe20000000096 */
[----:B------:R-:W-:Y:S01]  /*31e0*/  FFMA R53, R53, R161, R52 ;  /* 0x000000a135357223 */ /* 0x000fe20000000034 */
[C---:B------:R-:W-:Y:S01]  /*31f0*/  FFMA R80, R54.reuse, R70, R83 ;  /* 0x0000004636507223 */ /* 0x040fe20000000053 */
[C---:B------:R-:W-:Y:S01]  /*3200*/  FFMA R42, R54.reuse, R158, R43 ;  /* 0x0000009e362a7223 */ /* 0x040fe2000000002b */
[C---:B------:R-:W-:Y:S01]  /*3210*/  FFMA R82, R54.reuse, R154, R81 ;  /* 0x0000009a36527223 */ /* 0x040fe20000000051 */
[----:B------:R-:W-:Y:S01]  /*3220*/  FFMA R52, R54, R162, R53 ;  /* 0x000000a236347223 */ /* 0x000fe20000000035 */
[C---:B------:R-:W-:Y:S01]  /*3230*/  FFMA R43, R55.reuse, R71, R80 ;  /* 0x00000047372b7223 */ /* 0x040fe20000000050 */
[C---:B----4-:R-:W-:Y:S01]  /*3240*/  FFMA R80, R72.reuse, R156, R67 ;  /* 0x0000009c48507223 */ /* 0x050fe20000000043 */
        /* <DEDUP_REMOVED lines=11> */
[----:B------:R-:W3:Y:S01]  /*3300*/  LDS.128 R64, [R0.X4+UR5+0x3000] ;  /* 0x0030000500407984 */ /* 0x000ee20008004c00 */
[C---:B------:R-:W-:Y:S01]  /*3310*/  FFMA R72, R74.reuse, R70, R83 ;  /* 0x000000464a487223 */ /* 0x040fe20000000053 */
[C---:B------:R-:W-:Y:S01]  /*3320*/  FFMA R120, R74.reuse, R154, R81 ;  /* 0x0000009a4a787223 */ /* 0x040fe20000000051 */
[----:B------:R-:W-:Y:S01]  /*3330*/  FFMA R54, R74, R162, R73 ;  /* 0x000000a24a367223 */ /* 0x000fe20000000049 */
[C---:B-1----:R-:W-:Y:S01]  /*3340*/  FFMA R74, R56.reuse, R156, R51 ;  /* 0x0000009c384a7223 */ /* 0x042fe20000000033 */
[C---:B------:R-:W-:Y:S01]  /*3350*/  FFMA R115, R75.reuse, R71, R72 ;  /* 0x000000474b737223 */ /* 0x040fe20000000048 */
[C---:B------:R-:W-:Y:S01]  /*3360*/  FFMA R72, R56.reuse, R152, R50 ;  /* 0x0000009838487223 */ /* 0x040fe20000000032 */
[C---:B------:R-:W-:Y:S01]  /*3370*/  FFMA R50, R56.reuse, R68, R49 ;  /* 0x0000004438327223 */ /* 0x040fe20000000031 */
[C---:B------:R-:W-:Y:S01]  /*3380*/  FFMA R121, R75.reuse, R159, R80 ;  /* 0x0000009f4b797223 */ /* 0x040fe20000000050 */
[C---:B------:R-:W-:Y:S01]  /*3390*/  FFMA R120, R75.reuse, R155, R120 ;  /* 0x0000009b4b787223 */ /* 0x040fe20000000078 */
[----:B------:R-:W-:Y:S01]  /*33a0*/  FFMA R54, R75, R163, R54 ;  /* 0x000000a34b367223 */ /* 0x000fe20000000036 */
[C---:B------:R-:W-:Y:S01]  /*33b0*/  FFMA R49, R57.reuse, R157, R74 ;  /* 0x0000009d39317223 */ /* 0x040fe2000000004a */
[C---:B------:R-:W-:Y:S01]  /*33c0*/  FFMA R51, R57.reuse, R153, R72 ;  /* 0x0000009939337223 */ /* 0x040fe20000000048 */
[----:B------:R-:W-:Y:S01]  /*33d0*/  FFMA R48, R56, R160, R48 ;  /* 0x000000a038307223 */ /* 0x000fe20000000030 */
[----:B------:R-:W1:Y:S01]  /*33e0*/  LDS.128 R72, [R0.X4+UR5+0x3080] ;  /* 0x0030800500487984 */ /* 0x000e620008004c00 */
[C---:B------:R-:W-:Y:S01]  /*33f0*/  FFMA R55, R57.reuse, R69, R50 ;  /* 0x0000004539377223 */ /* 0x040fe20000000032 */
[C---:B------:R-:W-:Y:S01]  /*3400*/  FFMA R50, R58.reuse, R154, R51 ;  /* 0x0000009a3a327223 */ /* 0x040fe20000000033 */
[----:B------:R-:W-:Y:S01]  /*3410*/  FFMA R57, R57, R161, R48 ;  /* 0x000000a139397223 */ /* 0x000fe20000000030 */
[C---:B------:R-:W-:Y:S01]  /*3420*/  FFMA R114, R58.reuse, R158, R49 ;  /* 0x0000009e3a727223 */ /* 0x040fe20000000031 */
[----:B------:R-:W-:Y:S01]  /*3430*/  FFMA R112, R58, R70, R55 ;  /* 0x000000463a707223 */ /* 0x000fe20000000037 */
[----:B--2---:R-:W-:Y:S01]  /*3440*/  FFMA R56, R60, R156, R119 ;  /* 0x0000009c3c387223 */ /* 0x004fe20000000077 */
        /* <DEDUP_REMOVED lines=19> */
[C---:B---3--:R-:W-:Y:S01]  /*3580*/  FFMA R60, R64.reuse, R156, R127 ;  /* 0x0000009c403c7223 */ /* 0x048fe2000000007f */
[C---:B------:R-:W-:Y:S01]  /*3590*/  FFMA R126, R64.reuse, R152, R126 ;  /* 0x00000098407e7223 */ /* 0x040fe2000000007e */
[C---:B------:R-:W-:Y:S01]  /*35a0*/  FFMA R109, R63.reuse, R71, R50 ;  /* 0x000000473f6d7223 */ /* 0x040fe20000000032 */
[----:B------:R-:W-:Y:S01]  /*35b0*/  FFMA R49, R63, R163, R62 ;  /* 0x000000a33f317223 */ /* 0x000fe2000000003e */
        /* <DEDUP_REMOVED lines=9> */
[----:B------:R-:W-:Y:S01]  /*3650*/  FFMA R106, R66, R70, R81 ;  /* 0x00000046426a7223 */ /* 0x000fe20000000051 */
[----:B-1----:R-:W-:Y:S01]  /*3660*/  FFMA R130, R72, R152, R130 ;  /* 0x0000009848827223 */ /* 0x002fe20000000082 */
[----:B------:R-:W-:Y:S01]  /*3670*/  FFMA R50, R66, R162, R65 ;  /* 0x000000a242327223 */ /* 0x000fe20000000041 */
        /* <DEDUP_REMOVED lines=10> */
[----:B------:R-:W-:Y:S01]  /*3720*/  FFMA R50, R67, R163, R50 ;  /* 0x000000a343327223 */ /* 0x000fe20000000032 */
[C---:B------:R-:W-:Y:S01]  /*3730*/  FFMA R80, R74.reuse, R158, R51 ;  /* 0x0000009e4a507223 */ /* 0x040fe20000000033 */
[----:B------:R-:W1:Y:S01]  /*3740*/  LDS.128 R64, [R0.X4+UR5+0x3800] ;  /* 0x0038000500407984 */ /* 0x000e620008004c00 */
        /* <DEDUP_REMOVED lines=14> */
[----:B------:R-:W2:Y:S01]  /*3830*/  LDS.128 R72, [R0.X4+UR5+0x3880] ;  /* 0x0038800500487984 */ /* 0x000ea20008004c00 */
[-C--:B------:R-:W-:Y:S01]  /*3840*/  FFMA R57, R57, R161.reuse, R56 ;  /* 0x000000a139397223 */ /* 0x080fe20000000038 */
[----:B------:R-:W-:Y:S01]  /*3850*/  FFMA R102, R58, R158, R55 ;  /* 0x0000009e3a667223 */ /* 0x000fe20000000037 */
[----:B---3--:R-:W-:Y:S01]  /*3860*/  FFMA R136, R60, R160, R136 ;  /* 0x000000a03c887223 */ /* 0x008fe20000000088 */
[C---:B------:R-:W-:Y:S01]  /*3870*/  FFMA R82, R58.reuse, R154, R81 ;  /* 0x0000009a3a527223 */ /* 0x040fe20000000051 */
[C---:B------:R-:W-:Y:S01]  /*3880*/  FFMA R80, R58.reuse, R70, R83 ;  /* 0x000000463a507223 */ /* 0x040fe20000000053 */
[----:B------:R-:W-:Y:S01]  /*3890*/  FFMA R56, R58, R162, R57 ;  /* 0x000000a23a387223 */ /* 0x000fe20000000039 */
        /* <DEDUP_REMOVED lines=17> */
[----:B------:R-:W-:Y:S01]  /*39b0*/  FFMA R59, R63, R155, R60 ;  /* 0x0000009b3f3b7223 */ /* 0x000fe2000000003c */
[C---:B-1----:R-:W-:Y:S01]  /*39c0*/  FFMA R60, R64.reuse, R156, R79 ;  /* 0x0000009c403c7223 */ /* 0x042fe2000000004f */
[C---:B------:R-:W-:Y:S01]  /*39d0*/  FFMA R76, R64.reuse, R160, R76 ;  /* 0x000000a0404c7223 */ /* 0x040fe2000000004c */
[C---:B------:R-:W-:Y:S01]  /*39e0*/  FFMA R78, R64.reuse, R152, R78 ;  /* 0x00000098404e7223 */ /* 0x040fe2000000004e */
[----:B------:R-:W-:Y:S01]  /*39f0*/  FFMA R64, R64, R68, R77 ;  /* 0x0000004440407223 */ /* 0x000fe2000000004d */
[----:B------:R-:W-:Y:S01]  /*3a00*/  FFMA R61, R65, R157, R60 ;  /* 0x0000009d413d7223 */ /* 0x000fe2000000003c */
        /* <DEDUP_REMOVED lines=9> */
[----:B------:R-:W-:Y:S01]  /*3aa0*/  FFMA R95, R67, R159, R64 ;  /* 0x0000009f435f7223 */ /* 0x000fe20000000040 */
[C---:B--2---:R-:W-:Y:S01]  /*3ab0*/  FFMA R64, R72.reuse, R68, R45 ;  /* 0x0000004448407223 */ /* 0x044fe2000000002d */
[C---:B------:R-:W-:Y:S01]  /*3ac0*/  FFMA R46, R72.reuse, R152, R46 ;  /* 0x00000098482e7223 */ /* 0x040fe2000000002e */
[----:B------:R-:W1:Y:S01]  /*3ad0*/  LDS.128 R60, [R0.X4+UR5+0x3980] ;  /* 0x00398005003c7984 */ /* 0x000e620008004c00 */
        /* <DEDUP_REMOVED lines=10> */
[----:B------:R-:W-:Y:S01]  /*3b80*/  LDS.128 R84, [R0.X4+UR5+0x10] ;  /* 0x0000100500547984 */ /* 0x000fe20008004c00 */
[C---:B------:R-:W-:Y:S01]  /*3b90*/  FFMA R100, R74.reuse, R162, R65 ;  /* 0x000000a24a647223 */ /* 0x040fe20000000041 */
[C---:B------:R-:W-:Y:S01]  /*3ba0*/  FFMA R94, R67.reuse, R155, R94 ;  /* 0x0000009b435e7223 */ /* 0x040fe2000000005e */
[C---:B------:R-:W-:Y:S01]  /*3bb0*/  FFMA R93, R67.reuse, R71, R66 ;  /* 0x00000047435d7223 */ /* 0x040fe20000000042 */
[----:B------:R-:W2:Y:S01]  /*3bc0*/  LDS.128 R44, [R9+0x90] ;  /* 0x00009000092c7984 */ /* 0x000ea20000000c00 */
[----:B------:R-:W-:Y:S01]  /*3bd0*/  FFMA R96, R67, R163, R96 ;  /* 0x000000a343607223 */ /* 0x000fe20000000060 */
[----:B------:R-:W-:Y:S01]  /*3be0*/  FFMA R74, R74, R158, R73 ;  /* 0x0000009e4a4a7223 */ /* 0x000fe20000000049 */
[C---:B------:R-:W-:Y:S01]  /*3bf0*/  FFMA R99, R75.reuse, R155, R72 ;  /* 0x0000009b4b637223 */ /* 0x040fe20000000048 */
[----:B------:R-:W4:Y:S01]  /*3c00*/  LDS.128 R76, [R9+0x10] ;  /* 0x00001000094c7984 */ /* 0x000f220000000c00 */
[C---:B---3--:R-:W-:Y:S01]  /*3c10*/  FFMA R72, R80.reuse, R152, R30 ;  /* 0x0000009850487223 */ /* 0x048fe2000000001e */
[C---:B------:R-:W-:Y:S01]  /*3c20*/  FFMA R97, R75.reuse, R159, R74 ;  /* 0x0000009f4b617223 */ /* 0x040fe2000000004a */
[C---:B------:R-:W-:Y:S01]  /*3c30*/  FFMA R74, R80.reuse, R156, R31 ;  /* 0x0000009c504a7223 */ /* 0x040fe2000000001f */
[----:B------:R-:W3:Y:S01]  /*3c40*/  LDS.128 R64, [R9+0x190] ;  /* 0x0001900009407984 */ /* 0x000ee20000000c00 */
[C---:B------:R-:W-:Y:S01]  /*3c50*/  FFMA R30, R80.reuse, R68, R29 ;  /* 0x00000044501e7223 */ /* 0x040fe2000000001d */
[----:B------:R-:W-:Y:S01]  /*3c60*/  FFMA R28, R80, R160, R28 ;  /* 0x000000a0501c7223 */ /* 0x000fe2000000001c */
[C---:B------:R-:W-:Y:S01]  /*3c70*/  FFMA R98, R75.reuse, R71, R98 ;  /* 0x000000474b627223 */ /* 0x040fe20000000062 */
[----:B------:R-:W5:Y:S01]  /*3c80*/  LDS.128 R88, [R9+0x110] ;  /* 0x0001100009587984 */ /* 0x000f620000000c00 */
[----:B------:R-:W-:Y:S01]  /*3c90*/  FFMA R100, R75, R163, R100 ;  /* 0x000000a34b647223 */ /* 0x000fe20000000064 */
[C---:B------:R-:W-:Y:S01]  /*3ca0*/  FFMA R73, R81.reuse, R157, R74 ;  /* 0x0000009d51497223 */ /* 0x040fe2000000004a */
[C---:B------:R-:W-:Y:S01]  /*3cb0*/  FFMA R75, R81.reuse, R153, R72 ;  /* 0x00000099514b7223 */ /* 0x040fe20000000048 */
[C---:B------:R-:W-:Y:S01]  /*3cc0*/  FFMA R117, R81.reuse, R69, R30 ;  /* 0x0000004551757223 */ /* 0x040fe2000000001e */
[----:B------:R-:W-:Y:S01]  /*3cd0*/  FFMA R81, R81, R161, R28 ;  /* 0x000000a151517223 */ /* 0x000fe2000000001c */
[C---:B------:R-:W-:Y:S01]  /*3ce0*/  FFMA R74, R82.reuse, R158, R73 ;  /* 0x0000009e524a7223 */ /* 0x040fe20000000049 */
[----:B------:R-:W5:Y:S01]  /*3cf0*/  LDS.128 R28, [R0.X4+UR5+0x90] ;  /* 0x00009005001c7984 */ /* 0x000f620008004c00 */
        /* <DEDUP_REMOVED lines=8> */
[----:B------:R-:W1:Y:S01]  /*3d80*/  LDS.128 R72, [R0.X4+UR5+0x110] ;  /* 0x0001100500487984 */ /* 0x000e620008004c00 */
        /* <DEDUP_REMOVED lines=11> */
[C---:B--2---:R-:W-:Y:S01]  /*3e40*/  FFMA R60, R84.reuse, R44, R5 ;  /* 0x0000002c543c7223 */ /* 0x044fe20000000005 */
[C---:B------:R-:W-:Y:S01]  /*3e50*/  FFMA R159, R63.reuse, R159, R158 ;  /* 0x0000009f3f9f7223 */ /* 0x040fe2000000009e */
[C---:B------:R-:W-:Y:S01]  /*3e60*/  FFMA R155, R63.reuse, R155, R154 ;  /* 0x0000009b3f9b7223 */ /* 0x040fe2000000009a */
[C---:B------:R-:W-:Y:S01]  /*3e70*/  FFMA R71, R63.reuse, R71, R70 ;  /* 0x000000473f477223 */ /* 0x040fe20000000046 */
[C---:B----4-:R-:W-:Y:S01]  /*3e80*/  FFMA R4, R84.reuse, R76, R4 ;  /* 0x0000004c54047223 */ /* 0x050fe20000000004 */
[----:B------:R-:W-:Y:S01]  /*3e90*/  FFMA R163, R63, R163, R62 ;  /* 0x000000a33fa37223 */ /* 0x000fe2000000003e */
[C---:B------:R-:W-:Y:S01]  /*3ea0*/  FFMA R5, R85.reuse, R45, R60 ;  /* 0x0000002d55057223 */ /* 0x040fe2000000003c */
[----:B---3--:R-:W-:Y:S01]  /*3eb0*/  FFMA R6, R84, R64, R6 ;  /* 0x0000004054067223 */ /* 0x008fe20000000006 */
[----:B------:R-:W2:Y:S01]  /*3ec0*/  LDS.128 R60, [R0.X4+UR5+0x190] ;  /* 0x00019005003c7984 */ /* 0x000ea20008004c00 */
[C---:B------:R-:W-:Y:S01]  /*3ed0*/  FFMA R69, R85.reuse, R77, R4 ;  /* 0x0000004d55457223 */ /* 0x040fe20000000004 */
[----:B------:R-:W-:Y:S01]  /*3ee0*/  FFMA R4, R86, R46, R5 ;  /* 0x0000002e56047223 */ /* 0x000fe20000000005 */
[----:B-----5:R-:W-:Y:S01]  /*3ef0*/  FFMA R84, R84, R88, R3 ;  /* 0x0000005854547223 */ /* 0x020fe20000000003 */
[----:B------:R-:W-:Y:S01]  /*3f00*/  FFMA R3, R85, R65, R6 ;  /* 0x0000004155037223 */ /* 0x000fe20000000006 */
        /* <DEDUP_REMOVED lines=13> */
[C---:B------:R-:W-:Y:S01]  /*3fe0*/  FFMA R10, R30.reuse, R90, R81 ;  /* 0x0000005a1e0a7223 */ /* 0x040fe20000000051 */
[----:B------:R-:W-:Y:S01]  /*3ff0*/  FFMA R29, R29, R77, R8 ;  /* 0x0000004d1d1d7223 */ /* 0x000fe20000000008 */
[----:B------:R-:W-:Y:S01]  /*4000*/  FFMA R28, R30, R66, R11 ;  /* 0x000000421e1c7223 */ /* 0x000fe2000000000b */
[C---:B-1----:R-:W-:Y:S01]  /*4010*/  FFMA R14, R72.reuse, R64, R14 ;  /* 0x00000040480e7223 */ /* 0x042fe2000000000e */
[----:B------:R-:W-:Y:S01]  /*4020*/  FFMA R12, R72, R44, R12 ;  /* 0x0000002c480c7223 */ /* 0x000fe2000000000c */
        /* <DEDUP_REMOVED lines=9> */
[----:B------:R-:W1:Y:S01]  /*40c0*/  LDS.128 R12, [R0.X4+UR5+0x890] ;  /* 0x00089005000c7984 */ /* 0x000e620008004c00 */
[C---:B------:R-:W-:Y:S01]  /*40d0*/  FFMA R8, R31.reuse, R79, R8 ;  /* 0x0000004f1f087223 */ /* 0x040fe20000000008 */
[----:B------:R-:W-:Y:S01]  /*40e0*/  FFMA R31, R31, R47, R30 ;  /* 0x0000002f1f1f7223 */ /* 0x000fe2000000001e */
[C---:B------:R-:W-:Y:S01]  /*40f0*/  FFMA R30, R74.reuse, R90, R81 ;  /* 0x0000005a4a1e7223 */ /* 0x040fe20000000051 */
[----:B------:R-:W-:Y:S01]  /*4100*/  FFMA R73, R73, R77, R72 ;  /* 0x0000004d49497223 */ /* 0x000fe20000000048 */
[----:B------:R-:W-:Y:S01]  /*4110*/  FFMA R70, R74, R66, R29 ;  /* 0x000000424a467223 */ /* 0x000fe2000000001d */
[----:B------:R-:W-:Y:S01]  /*4120*/  FFMA R86, R86, R90, R85 ;  /* 0x0000005a56567223 */ /* 0x000fe20000000055 */
[C---:B------:R-:W-:Y:S01]  /*4130*/  FFMA R29, R75.reuse, R91, R30 ;  /* 0x0000005b4b1d7223 */ /* 0x040fe2000000001e */
[C---:B--2---:R-:W-:Y:S01]  /*4140*/  FFMA R18, R60.reuse, R64, R18 ;  /* 0x000000403c127223 */ /* 0x044fe20000000012 */
[----:B------:R-:W-:Y:S01]  /*4150*/  FFMA R16, R60, R44, R16 ;  /* 0x0000002c3c107223 */ /* 0x000fe20000000010 */
[C---:B------:R-:W-:Y:S01]  /*4160*/  FFMA R28, R74.reuse, R78, R73 ;  /* 0x0000004e4a1c7223 */ /* 0x040fe20000000049 */
[----:B------:R-:W-:Y:S01]  /*4170*/  FFMA R30, R75, R67, R70 ;  /* 0x000000434b1e7223 */ /* 0x000fe20000000046 */
[----:B------:R-:W-:Y:S01]  /*4180*/  FFMA R74, R74, R46, R83 ;  /* 0x0000002e4a4a7223 */ /* 0x000fe20000000053 */
[C---:B------:R-:W-:Y:S01]  /*4190*/  FFMA R70, R60.reuse, R88, R19 ;  /* 0x000000583c467223 */ /* 0x040fe20000000013 */
[----:B------:R-:W-:Y:S01]  /*41a0*/  FFMA R60, R60, R76, R17 ;  /* 0x0000004c3c3c7223 */ /* 0x000fe20000000011 */
[C---:B------:R-:W-:Y:S01]  /*41b0*/  FFMA R73, R61.reuse, R65, R18 ;  /* 0x000000413d497223 */ /* 0x040fe20000000012 */
[C---:B------:R-:W-:Y:S01]  /*41c0*/  FFMA R83, R61.reuse, R45, R16 ;  /* 0x0000002d3d537223 */ /* 0x040fe20000000010 */
[C---:B------:R-:W-:Y:S01]  /*41d0*/  FFMA R81, R61.reuse, R89, R70 ;  /* 0x000000593d517223 */ /* 0x040fe20000000046 */
[----:B------:R-:W2:Y:S01]  /*41e0*/  LDS.128 R16, [R0.X4+UR5+0x910] ;  /* 0x0009100500107984 */ /* 0x000ea20008004c00 */
[----:B------:R-:W-:Y:S01]  /*41f0*/  FFMA R61, R61, R77, R60 ;  /* 0x0000004d3d3d7223 */ /* 0x000fe2000000003c */
        /* <DEDUP_REMOVED lines=54> */
[C---:B------:R-:W-:Y:S01]  /*4560*/  FFMA R82, R18.reuse, R90, R81 ;  /* 0x0000005a12527223 */ /* 0x040fe20000000051 */
[----:B------:R-:W-:Y:S01]  /*4570*/  FFMA R68, R87, R67, R68 ;  /* 0x0000004357447223 */ /* 0x000fe20000000044 */
        /* <DEDUP_REMOVED lines=12> */
[----:B------:R-:W3:Y:S01]  /*4640*/  LDS.128 R16, [R0.X4+UR5+0x1110] ;  /* 0x0011100500107984 */ /* 0x000ee20008004c00 */
[C---:B------:R-:W-:Y:S01]  /*4650*/  FFMA R119, R21.reuse, R45, R200 ;  /* 0x0000002d15777223 */ /* 0x040fe200000000c8 */
        /* <DEDUP_REMOVED lines=22> */
[C---:B--2---:R-:W-:Y:S01]  /*47c0*/  FFMA R194, R12.reuse, R64, R194 ;  /* 0x000000400cc27223 */ /* 0x044fe200000000c2 */
        /* <DEDUP_REMOVED lines=31> */
[-C--:B------:R-:W-:Y:S01]  /*49c0*/  FFMA R87, R87, R91.reuse, R86 ;  /* 0x0000005b57577223 */ /* 0x080fe20000000056 */
[C---:B------:R-:W-:Y:S01]  /*49d0*/  FFMA R162, R18.reuse, R78, R17 ;  /* 0x0000004e12a27223 */ /* 0x040fe20000000011 */
[C---:B------:R-:W-:Y:S01]  /*49e0*/  FFMA R189, R19.reuse, R91, R16 ;  /* 0x0000005b13bd7223 */ /* 0x040fe20000000010 */
[----:B------:R-:W-:Y:S01]  /*49f0*/  FFMA R18, R18, R46, R119 ;  /* 0x0000002e12127223 */ /* 0x000fe20000000077 */
        /* <DEDUP_REMOVED lines=25> */
[----:B------:R-:W2:Y:S01]  /*4b90*/  LDS.128 R20, [R0.X4+UR5+0x1990] ;  /* 0x0019900500147984 */ /* 0x000ea20008004c00 */
[C---:B------:R-:W-:Y:S01]  /*4ba0*/  FFMA R85, R5.reuse, R65, R182 ;  /* 0x0000004105557223 */ /* 0x040fe200000000b6 */
[C---:B------:R-:W-:Y:S01]  /*4bb0*/  FFMA R119, R5.reuse, R45, R180 ;  /* 0x0000002d05777223 */ /* 0x040fe200000000b4 */
[----:B------:R-:W-:Y:S01]  /*4bc0*/  FFMA R5, R5, R77, R4 ;  /* 0x0000004d05057223 */ /* 0x000fe20000000004 */
[C---:B------:R-:W-:Y:S01]  /*4bd0*/  FFMA R154, R6.reuse, R90, R117 ;  /* 0x0000005a069a7223 */ /* 0x040fe20000000075 */
[----:B------:R-:W-:Y:S01]  /*4be0*/  FFMA R4, R6, R66, R85 ;  /* 0x0000004206047223 */ /* 0x000fe20000000055 */
[----:B---3--:R-:W-:Y:S01]  /*4bf0*/  FFMA R178, R12, R64, R178 ;  /* 0x000000400cb27223 */ /* 0x008fe200000000b2 */
        /* <DEDUP_REMOVED lines=15> */
[----:B------:R-:W-:-:S02]  /*4cf0*/  FFMA R150, R14, R90, R117 ;  /* 0x0000005a0e967223 */ /* 0x000fc40000000075 */
        /* <DEDUP_REMOVED lines=16> */
[----:B------:R-:W-:Y:S01]  /*4e00*/  FFMA R146, R18, R90, R117 ;  /* 0x0000005a12927223 */ /* 0x000fe20000000075 */
[----:B--2---:R-:W-:Y:S01]  /*4e10*/  FFMA R170, R20, R64, R170 ;  /* 0x0000004014aa7223 */ /* 0x004fe200000000aa */
        /* <DEDUP_REMOVED lines=16> */
[C---:B---3--:R-:W-:Y:S01]  /*4f20*/  FFMA R166, R4.reuse, R64, R166 ;  /* 0x0000004004a67223 */ /* 0x048fe200000000a6 */
[----:B------:R-:W-:Y:S01]  /*4f30*/  FFMA R164, R4, R44, R164 ;  /* 0x0000002c04a47223 */ /* 0x000fe200000000a4 */
[----:B------:R-:W-:Y:S01]  /*4f40*/  FFMA R140, R22, R78, R21 ;  /* 0x0000004e168c7223 */ /* 0x000fe20000000015 */
[----:B------:R-:W-:Y:S01]  /*4f50*/  FFMA R141, R23, R67, R20 ;  /* 0x00000043178d7223 */ /* 0x000fe20000000014 */
        /* <DEDUP_REMOVED lines=45> */
[----:B------:R-:W-:Y:S01]  /*5230*/  FFMA R17, R17, R77, R34 ;  /* 0x0000004d11117223 */ /* 0x000fe20000000022 */
[----:B------:R-:W-:-:S02]  /*5240*/  FFMA R130, R18, R90, R35 ;  /* 0x0000005a12827223 */ /* 0x000fc40000000023 */
[C---:B------:R-:W-:Y:S01]  /*5250*/  FFMA R129, R19.reuse, R67, R16 ;  /* 0x0000004313817223 */ /* 0x040fe20000000010 */
[C---:B------:R-:W-:Y:S01]  /*5260*/  FFMA R128, R18.reuse, R78, R17 ;  /* 0x0000004e12807223 */ /* 0x040fe20000000011 */
[----:B------:R-:W-:Y:S01]  /*5270*/  FFMA R18, R18, R46, R37 ;  /* 0x0000002e12127223 */ /* 0x000fe20000000025 */
[C---:B---3--:R-:W-:Y:S01]  /*5280*/  FFMA R16, R20.reuse, R44, R41 ;  /* 0x0000002c14107223 */ /* 0x048fe20000000029 */
        /* <DEDUP_REMOVED lines=61> */
[----:B------:R-:W3:Y:S01]  /*5660*/  LDS.128 R12, [R0.X4+UR5+0x3090] ;  /* 0x00309005000c7984 */ /* 0x000ee20008004c00 */
        /* <DEDUP_REMOVED lines=39> */
[C---:B---3--:R-:W-:Y:S01]  /*58e0*/  FFMA R104, R12.reuse, R88, R104 ;  /* 0x000000580c687223 */ /* 0x048fe20000000068 */
        /* <DEDUP_REMOVED lines=50> */
[C---:B---3--:R-:W-:Y:S01]  /*5c10*/  FFMA R20, R32.reuse, R64, R95 ;  /* 0x0000004020147223 */ /* 0x048fe2000000005f */
        /* <DEDUP_REMOVED lines=16> */
[C---:B-1----:R-:W-:Y:S01]  /*5d20*/  FFMA R98, R12.reuse, R44, R98 ;  /* 0x0000002c0c627223 */ /* 0x042fe20000000062 */
        /* <DEDUP_REMOVED lines=12> */
[----:B------:R-:W-:Y:S01]  /*5df0*/  LDS.128 R96, [R9+0x20] ;  /* 0x0000200009607984 */ /* 0x000fe20000000c00 */
[C---:B------:R-:W-:Y:S01]  /*5e00*/  FFMA R120, R14.reuse, R78, R57 ;  /* 0x0000004e0e787223 */ /* 0x040fe20000000039 */
[----:B------:R-:W-:Y:S01]  /*5e10*/  FFMA R14, R14, R66, R13 ;  /* 0x000000420e0e7223 */ /* 0x000fe2000000000d */
[C---:B------:R-:W-:Y:S01]  /*5e20*/  FFMA R117, R15.reuse, R47, R12 ;  /* 0x0000002f0f757223 */ /* 0x040fe2000000000c */
[----:B------:R-:W-:Y:S01]  /*5e30*/  LDS.128 R32, [R9+0xa0] ;  /* 0x0000a00009207984 */ /* 0x000fe20000000c00 */
[C---:B------:R-:W-:Y:S01]  /*5e40*/  FFMA R118, R15.reuse, R91, R118 ;  /* 0x0000005b0f767223 */ /* 0x040fe20000000076 */
[C---:B------:R-:W-:Y:S01]  /*5e50*/  FFMA R119, R15.reuse, R67, R14 ;  /* 0x000000430f777223 */ /* 0x040fe2000000000e */
[C---:B--2---:R-:W-:Y:S01]  /*5e60*/  FFMA R14, R16.reuse, R64, R211 ;  /* 0x00000040100e7223 */ /* 0x044fe200000000d3 */
[----:B------:R-:W1:Y:S01]  /*5e70*/  LDS.128 R100, [R0.X4+UR5+0x20] ;  /* 0x0000200500647984 */ /* 0x000e620008004c00 */
[C---:B------:R-:W-:Y:S01]  /*5e80*/  FFMA R12, R16.reuse, R44, R209 ;  /* 0x0000002c100c7223 */ /* 0x040fe200000000d1 */
[----:B------:R-:W-:Y:S01]  /*5e90*/  FFMA R120, R15, R79, R120 ;  /* 0x0000004f0f787223 */ /* 0x000fe20000000078 */
[C---:B------:R-:W-:Y:S01]  /*5ea0*/  FFMA R121, R17.reuse, R65, R14 ;  /* 0x0000004111797223 */ /* 0x040fe2000000000e */
[----:B------:R-:W2:Y:S01]  /*5eb0*/  LDS.128 R56, [R9+0x1a0] ;  /* 0x0001a00009387984 */ /* 0x000ea20000000c00 */
[C---:B------:R-:W-:Y:S01]  /*5ec0*/  FFMA R167, R17.reuse, R45, R12 ;  /* 0x0000002d11a77223 */ /* 0x040fe2000000000c */
[C---:B------:R-:W-:Y:S01]  /*5ed0*/  FFMA R210, R16.reuse, R88, R210 ;  /* 0x0000005810d27223 */ /* 0x040fe200000000d2 */
[----:B------:R-:W-:Y:S01]  /*5ee0*/  FFMA R208, R16, R76, R208 ;  /* 0x0000004c10d07223 */ /* 0x000fe200000000d0 */
[----:B------:R-:W-:Y:S01]  /*5ef0*/  LDS.128 R92, [R9+0x120] ;  /* 0x00012000095c7984 */ /* 0x000fe20000000c00 */
[C---:B------:R-:W-:Y:S01]  /*5f00*/  FFMA R16, R18.reuse, R46, R167 ;  /* 0x0000002e12107223 */ /* 0x040fe200000000a7 */
[C---:B------:R-:W-:Y:S01]  /*5f10*/  FFMA R165, R17.reuse, R89, R210 ;  /* 0x0000005911a57223 */ /* 0x040fe200000000d2 */
[----:B------:R-:W-:Y:S01]  /*5f20*/  FFMA R17, R17, R77, R208 ;  /* 0x0000004d11117223 */ /* 0x000fe200000000d0 */
[----:B------:R-:W4:Y:S01]  /*5f30*/  LDS.128 R12, [R0.X4+UR5+0xa0] ;  /* 0x0000a005000c7984 */ /* 0x000f220008004c00 */
        /* <DEDUP_REMOVED lines=24> */
[C---:B-1----:R-:W-:Y:S01]  /*60c0*/  FFMA R22, R100.reuse, R32, R69 ;  /* 0x0000002064167223 */ /* 0x042fe20000000045 */
[C---:B------:R-:W-:Y:S01]  /*60d0*/  FFMA R20, R100.reuse, R96, R3 ;  /* 0x0000006064147223 */ /* 0x040fe20000000003 */
[----:B--2---:R-:W-:-:S02]  /*60e0*/  FFMA R68, R100, R56, R68 ;  /* 0x0000003864447223 */ /* 0x004fc40000000044 */
[C---:B------:R-:W-:Y:S01]  /*60f0*/  FFMA R45, R101.reuse, R33, R22 ;  /* 0x00000021652d7223 */ /* 0x040fe20000000016 */
[C---:B------:R-:W-:Y:S02]  /*6100*/  FFMA R47, R101.reuse, R97, R20 ;  /* 0x00000061652f7223 */ /* 0x040fe40000000014 */
[----:B------:R-:W1:Y:S01]  /*6110*/  LDS.128 R20, [R0.X4+UR5+0x1a0] ;  /* 0x0001a00500147984 */ /* 0x000e620008004c00 */
[----:B------:R-:W-:Y:S01]  /*6120*/  FFMA R3, R101, R57, R68 ;  /* 0x0000003965037223 */ /* 0x000fe20000000044 */
[C---:B------:R-:W-:Y:S01]  /*6130*/  FFMA R46, R102.reuse, R34, R45 ;  /* 0x00000022662e7223 */ /* 0x040fe2000000002d */
[----:B------:R-:W-:Y:S01]  /*6140*/  FFMA R44, R102, R98, R47 ;  /* 0x00000062662c7223 */ /* 0x000fe2000000002f */
[----:B----4-:R-:W-:Y:S01]  /*6150*/  FFMA R8, R12, R96, R8 ;  /* 0x000000600c087223 */ /* 0x010fe20000000008 */
[----:B------:R-:W-:Y:S01]  /*6160*/  FFMA R64, R102, R58, R3 ;  /* 0x0000003a66407223 */ /* 0x000fe20000000003 */
[C---:B------:R-:W-:Y:S01]  /*6170*/  FFMA R65, R103.reuse, R35, R46 ;  /* 0x0000002367417223 */ /* 0x040fe2000000002e */
[----:B------:R-:W-:Y:S01]  /*6180*/  FFMA R3, R103, R99, R44 ;  /* 0x0000006367037223 */ /* 0x000fe2000000002c */
[C---:B------:R-:W-:Y:S01]  /*6190*/  FFMA R44, R12.reuse, R56, R10 ;  /* 0x000000380c2c7223 */ /* 0x040fe2000000000a */
[C---:B------:R-:W-:Y:S01]  /*61a0*/  FFMA R46, R12.reuse, R92, R11 ;  /* 0x0000005c0c2e7223 */ /* 0x040fe2000000000b */
[----:B------:R-:W-:Y:S01]  /*61b0*/  FFMA R10, R12, R32, R31 ;  /* 0x000000200c0a7223 */ /* 0x000fe2000000001f */
        /* <DEDUP_REMOVED lines=110> */
[----:B------:R-:W-:Y:S01]  /*68a0*/  FFMA R80, R22, R34, R81 ;  /* 0x0000002216507223 */ /* 0x000fe20000000051 */
[----:B---3--:R-:W-:Y:S01]  /*68b0*/  FFMA R198, R28, R56, R198 ;  /* 0x000000381cc67223 */ /* 0x008fe200000000c6 */
[----:B------:R-:W-:Y:S01]  /*68c0*/  FFMA R81, R23, R95, R20 ;  /* 0x0000005f17517223 */ /* 0x000fe20000000014 */
        /* <DEDUP_REMOVED lines=37> */
[C---:B--2---:R-:W-:Y:S01]  /*6b20*/  FFMA R14, R16.reuse, R92, R189 ;  /* 0x0000005c100e7223 */ /* 0x044fe200000000bd */
[----:B------:R-:W-:Y:S01]  /*6b30*/  FFMA R12, R16, R32, R161 ;  /* 0x00000020100c7223 */ /* 0x000fe200000000a1 */
        /* <DEDUP_REMOVED lines=11> */
[C---:B------:R-:W-:Y:S01]  /*6bf0*/  FFMA R189, R19.reuse, R95, R16 ;  /* 0x0000005f13bd7223 */ /* 0x040fe20000000010 */
[----:B------:R-:W-:Y:S01]  /*6c00*/  FFMA R190, R18, R58, R89 ;  /* 0x0000003a12be7223 */ /* 0x000fe20000000059 */
[----:B---3--:R-:W-:Y:S01]  /*6c10*/  FFMA R158, R20, R56, R158 ;  /* 0x00000038149e7223 */ /* 0x008fe2000000009e */
[----:B------:R-:W-:Y:S01]  /*6c20*/  FFMA R88, R18, R98, R17 ;  /* 0x0000006212587223 */ /* 0x000fe20000000011 */
[C---:B------:R-:W-:Y:S01]  /*6c30*/  FFMA R160, R20.reuse, R92, R160 ;  /* 0x0000005c14a07223 */ /* 0x040fe200000000a0 */
        /* <DEDUP_REMOVED lines=29> */
[-C--:B------:R-:W-:Y:S01]  /*6e10*/  FFMA R103, R103, R95.reuse, R102 ;  /* 0x0000005f67677223 */ /* 0x080fe20000000066 */
        /* <DEDUP_REMOVED lines=32> */
[----:B------:R-:W-:-:S02]  /*7020*/  FFMA R121, R17, R93, R146 ;  /* 0x0000005d11797223 */ /* 0x000fc40000000092 */
[----:B------:R-:W-:Y:S01]  /*7030*/  FFMA R17, R17, R97, R144 ;  /* 0x0000006111117223 */ /* 0x000fe20000000090 */
        /* <DEDUP_REMOVED lines=86> */
[C---:B------:R-:W-:Y:S01]  /*75a0*/  FFMA R165, R23.reuse, R35, R20 ;  /* 0x0000002317a57223 */ /* 0x040fe20000000014 */
[----:B------:R-:W-:Y:S01]  /*75b0*/  FFMA R166, R22, R94, R125 ;  /* 0x0000005e16a67223 */ /* 0x000fe2000000007d */
[C---:B---3--:R-:W-:Y:S01]  /*75c0*/  FFMA R20, R24.reuse, R56, R6 ;  /* 0x0000003818147223 */ /* 0x048fe20000000006 */
[----:B------:R-:W-:Y:S01]  /*75d0*/  FFMA R6, R24, R92, R4 ;  /* 0x0000005c18067223 */ /* 0x000fe20000000004 */
[----:B------:R-:W-:Y:S01]  /*75e0*/  FFMA R22, R22, R98, R21 ;  /* 0x0000006216167223 */ /* 0x000fe20000000015 */
        /* <DEDUP_REMOVED lines=79> */
[----:B------:R-:W1:Y:S01]  /*7ae0*/  LDS.128 R4, [R0.X4+UR5+0x31a0] ;  /* 0x0031a00500047984 */ /* 0x000e620008004c00 */
[C---:B------:R-:W-:Y:S01]  /*7af0*/  FFMA R148, R22.reuse, R58, R25 ;  /* 0x0000003a16947223 */ /* 0x040fe20000000019 */
[----:B------:R-:W-:Y:S01]  /*7b00*/  FFMA R146, R22, R34, R37 ;  /* 0x0000002216927223 */ /* 0x000fe20000000025 */
[C---:B--2---:R-:W-:Y:S01]  /*7b10*/  FFMA R86, R12.reuse, R56, R86 ;  /* 0x000000380c567223 */ /* 0x044fe20000000056 */
[C---:B------:R-:W-:Y:S01]  /*7b20*/  FFMA R104, R12.reuse, R92, R104 ;  /* 0x0000005c0c687223 */ /* 0x040fe20000000068 */
        /* <DEDUP_REMOVED lines=23> */
[C---:B------:R-:W-:Y:S01]  /*7ca0*/  FFMA R27, R17.reuse, R93, R14 ;  /* 0x0000005d111b7223 */ /* 0x040fe2000000000e */
[----:B------:R-:W-:Y:S01]  /*7cb0*/  FFMA R108, R16, R96, R108 ;  /* 0x00000060106c7223 */ /* 0x000fe2000000006c */
[----:B------:R-:W3:Y:S01]  /*7cc0*/  LDS.128 R12, [R0.X4+UR5+0x38a0] ;  /* 0x0038a005000c7984 */ /* 0x000ee20008004c00 */
        /* <DEDUP_REMOVED lines=37> */
[-C--:B------:R-:W-:Y:S01]  /*7f20*/  FFMA R7, R7, R99.reuse, R24 ;  /* 0x0000006307077223 */ /* 0x080fe20000000018 */
[----:B------:R-:W-:Y:S01]  /*7f30*/  FFMA R22, R22, R34, R21 ;  /* 0x0000002216167223 */ /* 0x000fe20000000015 */
[C---:B------:R-:W-:Y:S01]  /*7f40*/  FFMA R53, R23.reuse, R99, R20 ;  /* 0x0000006317357223 */ /* 0x040fe20000000014 */
[----:B------:R-:W2:Y:S01]  /*7f50*/  LDS.128 R24, [R0.X4+UR5+0x39a0] ;  /* 0x0039a00500187984 */ /* 0x000ea20008004c00 */
        /* <DEDUP_REMOVED lines=17> */
[----:B------:R-:W-:Y:S02]  /*8070*/  LDS.128 R20, [R9+0xb0] ;  /* 0x0000b00009147984 */ /* 0x000fe40000000c00 */
[C---:B------:R-:W-:Y:S01]  /*8080*/  FFMA R13, R15.reuse, R59, R14 ;  /* 0x0000003b0f0d7223 */ /* 0x040fe2000000000e */
[C---:B------:R-:W-:Y:S01]  /*8090*/  FFMA R14, R15.reuse, R35, R84 ;  /* 0x000000230f0e7223 */ /* 0x040fe20000000054 */
[----:B------:R-:W3:Y:S01]  /*80a0*/  LDS.128 R104, [R0.X4+UR5+0x30] ;  /* 0x0000300500687984 */ /* 0x000ee20008004c00 */
[----:B------:R-:W-:Y:S01]  /*80b0*/  FFMA R15, R15, R99, R54 ;  /* 0x000000630f0f7223 */ /* 0x000fe20000000036 */
[C---:B-1----:R-:W-:Y:S01]  /*80c0*/  FFMA R84, R16.reuse, R56, R209 ;  /* 0x0000003810547223 */ /* 0x042fe200000000d1 */
[C---:B------:R-:W-:Y:S01]  /*80d0*/  FFMA R208, R16.reuse, R92, R208 ;  /* 0x0000005c10d07223 */ /* 0x040fe200000000d0 */
[----:B------:R-:W1:Y:S01]  /*80e0*/  LDS.128 R36, [R9+0x130] ;  /* 0x0001300009247984 */ /* 0x000e620000000c00 */
[C---:B------:R-:W-:Y:S01]  /*80f0*/  FFMA R54, R16.reuse, R32, R207 ;  /* 0x0000002010367223 */ /* 0x040fe200000000cf */
[----:B------:R-:W-:Y:S01]  /*8100*/  FFMA R206, R16, R96, R206 ;  /* 0x0000006010ce7223 */ /* 0x000fe200000000ce */
[C---:B------:R-:W-:Y:S01]  /*8110*/  FFMA R55, R17.reuse, R57, R84 ;  /* 0x0000003911377223 */ /* 0x040fe20000000054 */
[----:B------:R-:W4:Y:S01]  /*8120*/  LDS.128 R48, [R9+0x1b0] ;  /* 0x0001b00009307984 */ /* 0x000f220000000c00 */
[C---:B------:R-:W-:Y:S01]  /*8130*/  FFMA R85, R17.reuse, R93, R208 ;  /* 0x0000005d11557223 */ /* 0x040fe200000000d0 */
[C---:B------:R-:W-:Y:S01]  /*8140*/  FFMA R113, R17.reuse, R33, R54 ;  /* 0x0000002111717223 */ /* 0x040fe20000000036 */
[----:B------:R-:W-:Y:S01]  /*8150*/  FFMA R17, R17, R97, R206 ;  /* 0x0000006111117223 */ /* 0x000fe200000000ce */
[----:B------:R-:W5:Y:S01]  /*8160*/  LDS.128 R108, [R0.X4+UR5+0xb0] ;  /* 0x0000b005006c7984 */ /* 0x000f620008004c00 */
[C---:B------:R-:W-:Y:S01]  /*8170*/  FFMA R54, R18.reuse, R58, R55 ;  /* 0x0000003a12367223 */ /* 0x040fe20000000037 */
[C---:B------:R-:W-:Y:S01]  /*8180*/  FFMA R16, R18.reuse, R34, R113 ;  /* 0x0000002212107223 */ /* 0x040fe20000000071 */
        /* <DEDUP_REMOVED lines=24> */
[C---:B---3--:R-:W-:Y:S01]  /*8310*/  FFMA R26, R104.reuse, R20, R65 ;  /* 0x00000014681a7223 */ /* 0x048fe20000000041 */
[----:B------:R-:W-:-:S03]  /*8320*/  FFMA R24, R104, R40, R3 ;  /* 0x0000002868187223 */ /* 0x000fc60000000003 */
[C---:B------:R-:W-:Y:S01]  /*8330*/  FFMA R33, R105.reuse, R21, R26 ;  /* 0x0000001569217223 */ /* 0x040fe2000000001a */
[C---:B------:R-:W-:Y:S01]  /*8340*/  FFMA R35, R105.reuse, R41, R24 ;  /* 0x0000002969237223 */ /* 0x040fe20000000018 */
[----:B-1----:R-:W-:Y:S01]  /*8350*/  FFMA R32, R104, R36, R103 ;  /* 0x0000002468207223 */ /* 0x002fe20000000067 */
[----:B------:R-:W1:Y:S01]  /*8360*/  LDS.128 R24, [R0.X4+UR5+0x1b0] ;  /* 0x0001b00500187984 */ /* 0x000e620008004c00 */
[----:B------:R-:W-:Y:S01]  /*8370*/  FFMA R114, R106, R22, R33 ;  /* 0x000000166a727223 */ /* 0x000fe20000000021 */
[----:B----4-:R-:W-:Y:S01]  /*8380*/  FFMA R64, R104, R48, R64 ;  /* 0x0000003068407223 */ /* 0x010fe20000000040 */
[C---:B------:R-:W-:Y:S01]  /*8390*/  FFMA R3, R105.reuse, R37, R32 ;  /* 0x0000002569037223 */ /* 0x040fe20000000020 */
[----:B------:R-:W-:Y:S01]  /*83a0*/  FFMA R32, R106, R42, R35 ;  /* 0x0000002a6a207223 */ /* 0x000fe20000000023 */
[----:B-----5:R-:W-:Y:S01]  /*83b0*/  FFMA R8, R108, R20, R8 ;  /* 0x000000146c087223 */ /* 0x020fe20000000008 */
[----:B------:R-:W-:Y:S01]  /*83c0*/  FFMA R105, R105, R49, R64 ;  /* 0x0000003169697223 */ /* 0x000fe20000000040 */
[----:B------:R-:W-:Y:S01]  /*83d0*/  FFMA R34, R106, R38, R3 ;  /* 0x000000266a227223 */ /* 0x000fe20000000003 */
[C---:B------:R-:W-:Y:S01]  /*83e0*/  FFMA R113, R107.reuse, R43, R32 ;  /* 0x0000002b6b717223 */ /* 0x040fe20000000020 */
[C---:B------:R-:W-:Y:S01]  /*83f0*/  FFMA R32, R108.reuse, R48, R10 ;  /* 0x000000306c207223 */ /* 0x040fe2000000000a */
[----:B------:R-:W-:Y:S01]  /*8400*/  FFMA R10, R108, R36, R11 ;  /* 0x000000246c0a7223 */ /* 0x000fe2000000000b */
[----:B------:R-:W-:Y:S01]  /*8410*/  FFMA R115, R107, R39, R34 ;  /* 0x000000276b737223 */ /* 0x000fe20000000022 */
[C---:B------:R-:W-:Y:S01]  /*8420*/  FFMA R55, R109.reuse, R21, R8 ;  /* 0x000000156d377223 */ /* 0x040fe20000000008 */
[C---:B------:R-:W-:Y:S01]  /*8430*/  FFMA R3, R109.reuse, R49, R32 ;  /* 0x000000316d037223 */ /* 0x040fe20000000020 */
[----:B------:R-:W-:Y:S01]  /*8440*/  FFMA R11, R109, R37, R10 ;  /* 0x000000256d0b7223 */ /* 0x000fe2000000000a */
[----:B------:R-:W3:Y:S01]  /*8450*/  LDS.128 R32, [R0.X4+UR5+0x830] ;  /* 0x0008300500207984 */ /* 0x000ee20008004c00 */
[C---:B------:R-:W-:Y:S01]  /*8460*/  FFMA R10, R110.reuse, R22, R55 ;  /* 0x000000166e0a7223 */ /* 0x040fe20000000037 */
[C---:B------:R-:W-:Y:S01]  /*8470*/  FFMA R54, R110.reuse, R50, R3 ;  /* 0x000000326e367223 */ /* 0x040fe20000000003 */
[----:B------:R-:W-:Y:S01]  /*8480*/  FFMA R8, R110, R38, R11 ;  /* 0x000000266e087223 */ /* 0x000fe2000000000b */
[----:B------:R-:W-:Y:S01]  /*8490*/  FFMA R66, R108, R40, R66 ;  /* 0x000000286c427223 */ /* 0x000fe20000000042 */
        /* <DEDUP_REMOVED lines=67> */
[----:B-1----:R-:W-:Y:S01]  /*88d0*/  FFMA R10, R60, R20, R75 ;  /* 0x000000143c0a7223 */ /* 0x002fe2000000004b */
        /* <DEDUP_REMOVED lines=12> */
[----:B------:R-:W4:Y:S01]  /*89a0*/  LDS.128 R76, [R0.X4+UR5+0x1130] ;  /* 0x00113005004c7984 */ /* 0x000f220008004c00 */
[----:B--2---:R-:W-:Y:S01]  /*89b0*/  FFMA R10, R64, R36, R81 ;  /* 0x00000024400a7223 */ /* 0x004fe20000000051 */
[----:B------:R-:W-:Y:S01]  /*89c0*/  FFMA R54, R62, R38, R55 ;  /* 0x000000263e367223 */ /* 0x000fe20000000037 */
[----:B------:R-:W-:Y:S01]  /*89d0*/  FFMA R80, R64, R20, R80 ;  /* 0x0000001440507223 */ /* 0x000fe20000000050 */
[----:B------:R-:W-:Y:S01]  /*89e0*/  FFMA R62, R62, R42, R61 ;  /* 0x0000002a3e3e7223 */ /* 0x000fe2000000003d */
[----:B------:R-:W-:Y:S01]  /*89f0*/  FFMA R82, R64, R48, R82 ;  /* 0x0000003040527223 */ /* 0x000fe20000000052 */
[C---:B------:R-:W-:Y:S01]  /*8a00*/  FFMA R61, R65.reuse, R37, R10 ;  /* 0x00000025413d7223 */ /* 0x040fe2000000000a */
[----:B------:R-:W-:Y:S01]  /*8a10*/  FFMA R81, R65, R21, R80 ;  /* 0x0000001541517223 */ /* 0x000fe20000000050 */
[----:B------:R-:W-:Y:S01]  /*8a20*/  FFMA R46, R59, R51, R46 ;  /* 0x000000333b2e7223 */ /* 0x000fe2000000002e */
[----:B------:R-:W-:Y:S01]  /*8a30*/  FFMA R57, R65, R49, R82 ;  /* 0x0000003141397223 */ /* 0x000fe20000000052 */
[----:B------:R-:W-:Y:S01]  /*8a40*/  FFMA R10, R66, R38, R61 ;  /* 0x00000026420a7223 */ /* 0x000fe2000000003d */
[----:B------:R-:W-:Y:S01]  /*8a50*/  FFMA R59, R59, R43, R58 ;  /* 0x0000002b3b3b7223 */ /* 0x000fe2000000003a */
[----:B------:R-:W-:Y:S01]  /*8a60*/  FFMA R55, R63, R51, R56 ;  /* 0x000000333f377223 */ /* 0x000fe20000000038 */
[----:B------:R-:W-:Y:S01]  /*8a70*/  FFMA R64, R64, R40, R83 ;  /* 0x0000002840407223 */ /* 0x000fe20000000053 */
[C---:B------:R-:W-:Y:S01]  /*8a80*/  FFMA R58, R66.reuse, R50, R57 ;  /* 0x00000032423a7223 */ /* 0x040fe20000000039 */
[----:B------:R-:W-:Y:S01]  /*8a90*/  FFMA R56, R66, R22, R81 ;  /* 0x0000001642387223 */ /* 0x000fe20000000051 */
[----:B------:R-:W-:Y:S01]  /*8aa0*/  FFMA R57, R67, R39, R10 ;  /* 0x0000002743397223 */ /* 0x000fe2000000000a */
[----:B------:R-:W2:Y:S01]  /*8ab0*/  LDS.128 R80, [R0.X4+UR5+0x11b0] ;  /* 0x0011b00500507984 */ /* 0x000ea20008004c00 */
[C---:B---3--:R-:W-:Y:S01]  /*8ac0*/  FFMA R10, R68.reuse, R36, R29 ;  /* 0x00000024440a7223 */ /* 0x048fe2000000001d */
[C---:B------:R-:W-:Y:S01]  /*8ad0*/  FFMA R30, R68.reuse, R48, R30 ;  /* 0x00000030441e7223 */ /* 0x040fe2000000001e */
[C---:B------:R-:W-:Y:S01]  /*8ae0*/  FFMA R28, R68.reuse, R20, R28 ;  /* 0x00000014441c7223 */ /* 0x040fe2000000001c */
[----:B------:R-:W-:Y:S01]  /*8af0*/  FFMA R68, R68, R40, R31 ;  /* 0x0000002844447223 */ /* 0x000fe2000000001f */
[C---:B------:R-:W-:Y:S01]  /*8b00*/  FFMA R31, R69.reuse, R37, R10 ;  /* 0x00000025451f7223 */ /* 0x040fe2000000000a */
[----:B------:R-:W-:Y:S01]  /*8b10*/  FFMA R29, R69, R49, R30 ;  /* 0x00000031451d7223 */ /* 0x000fe2000000001e */
[----:B------:R-:W-:Y:S01]  /*8b20*/  FFMA R65, R65, R41, R64 ;  /* 0x0000002941417223 */ /* 0x000fe20000000040 */
[----:B------:R-:W-:Y:S01]  /*8b30*/  FFMA R61, R69, R21, R28 ;  /* 0x00000015453d7223 */ /* 0x000fe2000000001c */
        /* <DEDUP_REMOVED lines=8> */
[-C--:B------:R-:W-:Y:S01]  /*8bc0*/  FFMA R28, R70, R22.reuse, R61 ;  /* 0x00000016461c7223 */ /* 0x080fe2000000003d */
[C---:B------:R-:W-:Y:S01]  /*8bd0*/  FFMA R65, R73.reuse, R21, R10 ;  /* 0x0000001549417223 */ /* 0x040fe2000000000a */
[----:B------:R-:W1:Y:S01]  /*8be0*/  LDS.128 R84, [R0.X4+UR5+0x1830] ;  /* 0x0018300500547984 */ /* 0x000e620008004c00 */
        /* <DEDUP_REMOVED lines=8> */
[C---:B------:R-:W-:Y:S01]  /*8c70*/  FFMA R60, R74.reuse, R38, R61 ;  /* 0x000000264a3c7223 */ /* 0x040fe2000000003d */
[----:B------:R-:W-:Y:S01]  /*8c80*/  FFMA R62, R74, R42, R73 ;  /* 0x0000002a4a3e7223 */ /* 0x000fe20000000049 */
[C---:B------:R-:W-:Y:S01]  /*8c90*/  FFMA R31, R75.reuse, R23, R10 ;  /* 0x000000174b1f7223 */ /* 0x040fe2000000000a */
[C---:B----4-:R-:W-:Y:S01]  /*8ca0*/  FFMA R190, R76.reuse, R48, R190 ;  /* 0x000000304cbe7223 */ /* 0x050fe200000000be */
[C---:B------:R-:W-:Y:S01]  /*8cb0*/  FFMA R10, R76.reuse, R36, R189 ;  /* 0x000000244c0a7223 */ /* 0x040fe200000000bd */
[C---:B------:R-:W-:Y:S01]  /*8cc0*/  FFMA R188, R76.reuse, R20, R188 ;  /* 0x000000144cbc7223 */ /* 0x040fe200000000bc */
        /* <DEDUP_REMOVED lines=28> */
[----:B------:R-:W2:Y:S01]  /*8e90*/  LDS.128 R76, [R0.X4+UR5+0x1930] ;  /* 0x00193005004c7984 */ /* 0x000ea20008004c00 */
[----:B------:R-:W-:Y:S01]  /*8ea0*/  FFMA R106, R106, R50, R105 ;  /* 0x000000326a6a7223 */ /* 0x000fe20000000069 */
[----:B------:R-:W-:Y:S01]  /*8eb0*/  FFMA R110, R110, R42, R109 ;  /* 0x0000002a6e6e7223 */ /* 0x000fe2000000006d */
[C---:B------:R-:W-:Y:S01]  /*8ec0*/  FFMA R69, R81.reuse, R49, R70 ;  /* 0x0000003151457223 */ /* 0x040fe20000000046 */
[C---:B------:R-:W-:Y:S01]  /*8ed0*/  FFMA R89, R81.reuse, R37, R186 ;  /* 0x0000002551597223 */ /* 0x040fe200000000ba */
[C---:B------:R-:W-:Y:S01]  /*8ee0*/  FFMA R93, R81.reuse, R21, R10 ;  /* 0x00000015515d7223 */ /* 0x040fe2000000000a */
[----:B------:R-:W-:Y:S01]  /*8ef0*/  FFMA R81, R81, R41, R80 ;  /* 0x0000002951517223 */ /* 0x000fe20000000050 */
        /* <DEDUP_REMOVED lines=111> */
[C---:B-1----:R-:W-:Y:S01]  /*95f0*/  FFMA R170, R76.reuse, R48, R170 ;  /* 0x000000304caa7223 */ /* 0x042fe200000000aa */
[C---:B------:R-:W-:Y:S01]  /*9600*/  FFMA R10, R76.reuse, R36, R169 ;  /* 0x000000244c0a7223 */ /* 0x040fe200000000a9 */
[C---:B------:R-:W-:Y:S01]  /*9610*/  FFMA R168, R76.reuse, R20, R168 ;  /* 0x000000144ca87223 */ /* 0x040fe200000000a8 */
[----:B------:R-:W-:Y:S01]  /*9620*/  FFMA R76, R76, R40, R91 ;  /* 0x000000284c4c7223 */ /* 0x000fe2000000005b */
[----:B------:R-:W-:Y:S01]  /*9630*/  FFMA R134, R74, R42, R73 ;  /* 0x0000002a4a867223 */ /* 0x000fe20000000049 */
[----:B------:R-:W1:Y:S01]  /*9640*/  LDS.128 R88, [R0.X4+UR5+0x28b0] ;  /* 0x0028b00500587984 */ /* 0x000e620008004c00 */
[----:B------:R-:W-:Y:S01]  /*9650*/  FFMA R118, R75, R51, R118 ;  /* 0x000000334b767223 */ /* 0x000fe20000000076 */
[----:B------:R-:W-:Y:S01]  /*9660*/  FFMA R69, R77, R49, R170 ;  /* 0x000000314d457223 */ /* 0x000fe200000000aa */
[----:B------:R-:W-:Y:S01]  /*9670*/  FFMA R134, R75, R43, R134 ;  /* 0x0000002b4b867223 */ /* 0x000fe20000000086 */
[C---:B------:R-:W-:Y:S01]  /*9680*/  FFMA R73, R77.reuse, R37, R10 ;  /* 0x000000254d497223 */ /* 0x040fe2000000000a */
[C---:B------:R-:W-:Y:S01]  /*9690*/  FFMA R75, R77.reuse, R21, R168 ;  /* 0x000000154d4b7223 */ /* 0x040fe200000000a8 */
[----:B------:R-:W-:Y:S01]  /*96a0*/  FFMA R77, R77, R41, R76 ;  /* 0x000000294d4d7223 */ /* 0x000fe2000000004c */
[----:B---3--:R-:W-:Y:S01]  /*96b0*/  FFMA R72, R80, R48, R167 ;  /* 0x0000003050487223 */ /* 0x008fe200000000a7 */
[C---:B------:R-:W-:Y:S01]  /*96c0*/  FFMA R98, R78.reuse, R50, R69 ;  /* 0x000000324e627223 */ /* 0x040fe20000000045 */
[C---:B------:R-:W-:Y:S01]  /*96d0*/  FFMA R10, R78.reuse, R38, R73 ;  /* 0x000000264e0a7223 */ /* 0x040fe20000000049 */
[C---:B------:R-:W-:Y:S01]  /*96e0*/  FFMA R124, R78.reuse, R22, R75 ;  /* 0x000000164e7c7223 */ /* 0x040fe2000000004b */
[----:B------:R-:W-:Y:S01]  /*96f0*/  FFMA R78, R78, R42, R77 ;  /* 0x0000002a4e4e7223 */ /* 0x000fe2000000004d */
[----:B------:R-:W-:Y:S01]  /*9700*/  FFMA R77, R81, R49, R72 ;  /* 0x00000031514d7223 */ /* 0x000fe20000000048 */
[C---:B------:R-:W-:Y:S01]  /*9710*/  FFMA R166, R80.reuse, R36, R166 ;  /* 0x0000002450a67223 */ /* 0x040fe200000000a6 */
[----:B------:R-:W3:Y:S01]  /*9720*/  LDS.128 R72, [R0.X4+UR5+0x2930] ;  /* 0x0029300500487984 */ /* 0x000ee20008004c00 */
        /* <DEDUP_REMOVED lines=78> */
[----:B------:R-:W-:Y:S01]  /*9c10*/  FFMA R174, R78, R50, R89 ;  /* 0x000000324eae7223 */ /* 0x000fe20000000059 */
[C---:B-1----:R-:W-:Y:S01]  /*9c20*/  FFMA R146, R80.reuse, R20, R146 ;  /* 0x0000001450927223 */ /* 0x042fe20000000092 */
[C---:B------:R-:W-:Y:S01]  /*9c30*/  FFMA R148, R80.reuse, R48, R148 ;  /* 0x0000003050947223 */ /* 0x040fe20000000094 */
        /* <DEDUP_REMOVED lines=27> */
[----:B------:R-:W-:-:S02]  /*9df0*/  FFMA R89, R85, R49, R144 ;  /* 0x0000003155597223 */ /* 0x000fc40000000090 */
[C---:B------:R-:W-:Y:S01]  /*9e00*/  FFMA R93, R85.reuse, R21, R142 ;  /* 0x00000015555d7223 */ /* 0x040fe2000000008e */
[----:B------:R-:W-:Y:S01]  /*9e10*/  FFMA R85, R85, R41, R84 ;  /* 0x0000002955557223 */ /* 0x000fe20000000054 */
[C---:B------:R-:W-:Y:S01]  /*9e20*/  FFMA R168, R86.reuse, R50, R89 ;  /* 0x0000003256a87223 */ /* 0x040fe20000000059 */
[C---:B------:R-:W-:Y:S01]  /*9e30*/  FFMA R84, R86.reuse, R38, R91 ;  /* 0x0000002656547223 */ /* 0x040fe2000000005b */
[----:B------:R-:W-:Y:S01]  /*9e40*/  FFMA R166, R86, R22, R93 ;  /* 0x0000001656a67223 */ /* 0x000fe2000000005d */
[----:B------:R-:W4:Y:S01]  /*9e50*/  LDS.128 R88, [R0.X4+UR5+0x38b0] ;  /* 0x0038b00500587984 */ /* 0x000f220008004c00 */
[----:B--2---:R-:W-:Y:S01]  /*9e60*/  FFMA R138, R72, R20, R138 ;  /* 0x00000014488a7223 */ /* 0x004fe2000000008a */
        /* <DEDUP_REMOVED lines=17> */
[----:B------:R-:W-:Y:S01]  /*9f80*/  FFMA R163, R75, R23, R72 ;  /* 0x000000174ba37223 */ /* 0x000fe20000000048 */
[C---:B------:R-:W-:Y:S01]  /*9f90*/  FFMA R72, R76.reuse, R40, R7 ;  /* 0x000000284c487223 */ /* 0x040fe20000000007 */
[C---:B------:R-:W-:Y:S01]  /*9fa0*/  FFMA R136, R76.reuse, R48, R136 ;  /* 0x000000304c887223 */ /* 0x040fe20000000088 */
[----:B------:R-:W-:Y:S01]  /*9fb0*/  FFMA R4, R76, R20, R4 ;  /* 0x000000144c047223 */ /* 0x000fe20000000004 */
[----:B------:R-:W1:Y:S01]  /*9fc0*/  LDS.128 R92, [R0.X4+UR5+0x3930] ;  /* 0x00393005005c7984 */ /* 0x000e620008004c00 */
        /* <DEDUP_REMOVED lines=8> */
[C---:B---3--:R-:W-:Y:S01]  /*a050*/  FFMA R52, R80.reuse, R48, R52 ;  /* 0x0000003050347223 */ /* 0x048fe20000000034 */
[----:B------:R-:W-:Y:S01]  /*a060*/  FFMA R6, R80, R36, R6 ;  /* 0x0000002450067223 */ /* 0x000fe20000000006 */
[----:B------:R-:W-:Y:S01]  /*a070*/  FFMA R162, R78, R50, R7 ;  /* 0x000000324ea27223 */ /* 0x000fe20000000007 */
        /* <DEDUP_REMOVED lines=11> */
[C---:B----4-:R-:W-:Y:S01]  /*a130*/  FFMA R14, R88.reuse, R20, R14 ;  /* 0x00000014580e7223 */ /* 0x050fe2000000000e */
[C---:B------:R-:W-:Y:S01]  /*a140*/  FFMA R12, R88.reuse, R36, R12 ;  /* 0x00000024580c7223 */ /* 0x040fe2000000000c */
[----:B------:R-:W-:Y:S01]  /*a150*/  FFMA R147, R83, R43, R52 ;  /* 0x0000002b53937223 */ /* 0x000fe20000000034 */
[C---:B------:R-:W-:Y:S01]  /*a160*/  FFMA R52, R88.reuse, R40, R15 ;  /* 0x0000002858347223 */ /* 0x040fe2000000000f */
[----:B------:R-:W-:Y:S01]  /*a170*/  FFMA R88, R88, R48, R13 ;  /* 0x0000003058587223 */ /* 0x000fe2000000000d */
[----:B------:R-:W-:Y:S01]  /*a180*/  FFMA R82, R82, R22, R81 ;  /* 0x0000001652527223 */ /* 0x000fe20000000051 */
[C---:B------:R-:W-:Y:S01]  /*a190*/  FFMA R15, R89.reuse, R21, R14 ;  /* 0x00000015590f7223 */ /* 0x040fe2000000000e */
[C---:B------:R-:W-:Y:S01]  /*a1a0*/  FFMA R13, R89.reuse, R37, R12 ;  /* 0x00000025590d7223 */ /* 0x040fe2000000000c */
[C---:B------:R-:W-:Y:S01]  /*a1b0*/  FFMA R154, R78.reuse, R42, R75 ;  /* 0x0000002a4e9a7223 */ /* 0x040fe2000000004b */
[-C--:B------:R-:W-:Y:S01]  /*a1c0*/  FFMA R160, R78, R22.reuse, R77 ;  /* 0x000000164ea07223 */ /* 0x080fe2000000004d */
        /* <DEDUP_REMOVED lines=9> */
[----:B------:R-:W-:Y:S01]  /*a260*/  LDS.128 R72, [R9+0xc0] ;  /* 0x0000c00009487984 */ /* 0x000fe20000000c00 */
[----:B------:R-:W-:Y:S01]  /*a270*/  FFMA R89, R89, R49, R88 ;  /* 0x0000003159597223 */ /* 0x000fe20000000058 */
[----:B-1----:R-:W-:Y:S01]  /*a280*/  FFMA R88, R92, R48, R199 ;  /* 0x000000305c587223 */ /* 0x002fe200000000c7 */
[C---:B------:R-:W-:Y:S01]  /*a290*/  FFMA R146, R90.reuse, R42, R53 ;  /* 0x0000002a5a927223 */ /* 0x040fe20000000035 */
[----:B------:R-:W-:Y:S01]  /*a2a0*/  LDS.128 R80, [R9+0x140] ;  /* 0x0001400009507984 */ /* 0x000fe20000000c00 */
[----:B------:R-:W-:Y:S01]  /*a2b0*/  FFMA R150, R90, R50, R89 ;  /* 0x000000325a967223 */ /* 0x000fe20000000059 */
[C---:B------:R-:W-:Y:S01]  /*a2c0*/  FFMA R149, R91.reuse, R39, R52 ;  /* 0x000000275b957223 */ /* 0x040fe20000000034 */
[C---:B------:R-:W-:Y:S01]  /*a2d0*/  FFMA R148, R91.reuse, R23, R148 ;  /* 0x000000175b947223 */ /* 0x040fe20000000094 */
[----:B------:R-:W-:Y:S01]  /*a2e0*/  LDS.128 R76, [R9+0x40] ;  /* 0x00004000094c7984 */ /* 0x000fe20000000c00 */
[C---:B------:R-:W-:Y:S01]  /*a2f0*/  FFMA R150, R91.reuse, R51, R150 ;  /* 0x000000335b967223 */ /* 0x040fe20000000096 */
[----:B------:R-:W-:Y:S01]  /*a300*/  FFMA R146, R91, R43, R146 ;  /* 0x0000002b5b927223 */ /* 0x000fe20000000092 */
[C---:B------:R-:W-:Y:S01]  /*a310*/  FFMA R53, R93.reuse, R49, R88 ;  /* 0x000000315d357223 */ /* 0x040fe20000000058 */
[----:B------:R-:W1:Y:S01]  /*a320*/  LDS.128 R12, [R0.X4+UR5+0x40] ;  /* 0x00004005000c7984 */ /* 0x000e620008004c00 */
[C---:B------:R-:W-:Y:S01]  /*a330*/  FFMA R198, R92.reuse, R36, R198 ;  /* 0x000000245cc67223 */ /* 0x040fe200000000c6 */
[C---:B------:R-:W-:Y:S01]  /*a340*/  FFMA R52, R92.reuse, R20, R197 ;  /* 0x000000145c347223 */ /* 0x040fe200000000c5 */
[----:B------:R-:W-:Y:S01]  /*a350*/  FFMA R196, R92, R40, R196 ;  /* 0x000000285cc47223 */ /* 0x000fe200000000c4 */
[----:B------:R-:W3:Y:S01]  /*a360*/  LDS.128 R84, [R9+0x1c0] ;  /* 0x0001c00009547984 */ /* 0x000ee20000000c00 */
        /* <DEDUP_REMOVED lines=29> */
[----:B------:R-:W5:Y:S04]  /*a540*/  LDS.128 R48, [R0.X4+UR5+0x19c0] ;  /* 0x0019c00500307984 */ /* 0x000f680008004c00 */
[----:B------:R-:W5:Y:S01]  /*a550*/  LDS.128 R40, [R0.X4+UR5+0x20c0] ;  /* 0x0020c00500287984 */ /* 0x000f620008004c00 */
[C---:B-1----:R-:W-:Y:S01]  /*a560*/  FFMA R114, R12.reuse, R72, R114 ;  /* 0x000000480c727223 */ /* 0x042fe20000000072 */
[C---:B------:R-:W-:Y:S01]  /*a570*/  FFMA R6, R12.reuse, R80, R115 ;  /* 0x000000500c067223 */ /* 0x040fe20000000073 */
[C---:B------:R-:W-:Y:S01]  /*a580*/  FFMA R4, R12.reuse, R76, R113 ;  /* 0x0000004c0c047223 */ /* 0x040fe20000000071 */
[----:B---3--:R-:W-:Y:S01]  /*a590*/  FFMA R12, R12, R84, R107 ;  /* 0x000000540c0c7223 */ /* 0x008fe2000000006b */
        /* <DEDUP_REMOVED lines=13> */
[C---:B----4-:R-:W-:Y:S01]  /*a670*/  FFMA R14, R88.reuse, R84, R11 ;  /* 0x00000054580e7223 */ /* 0x050fe2000000000b */
[C---:B------:R-:W-:Y:S01]  /*a680*/  FFMA R12, R88.reuse, R80, R8 ;  /* 0x00000050580c7223 */ /* 0x040fe20000000008 */
[----:B------:R-:W-:Y:S01]  /*a690*/  FFMA R8, R88, R72, R3 ;  /* 0x0000004858087223 */ /* 0x000fe20000000003 */
[----:B------:R-:W-:Y:S01]  /*a6a0*/  LDS.128 R112, [R0.X4+UR5+0x11c0] ;  /* 0x0011c00500707984 */ /* 0x000fe20008004c00 */
[C---:B------:R-:W-:Y:S01]  /*a6b0*/  FFMA R3, R89.reuse, R85, R14 ;  /* 0x0000005559037223 */ /* 0x040fe2000000000e */
[C---:B------:R-:W-:Y:S01]  /*a6c0*/  FFMA R11, R89.reuse, R81, R12 ;  /* 0x00000051590b7223 */ /* 0x040fe2000000000c */
[----:B------:R-:W-:Y:S01]  /*a6d0*/  FFMA R21, R89, R73, R8 ;  /* 0x0000004959157223 */ /* 0x000fe20000000008 */
[----:B------:R-:W3:Y:S01]  /*a6e0*/  LDS.128 R12, [R0.X4+UR5+0x840] ;  /* 0x00084005000c7984 */ /* 0x000ee20008004c00 */
[----:B--2---:R-:W-:Y:S01]  /*a6f0*/  FFMA R18, R92, R84, R18 ;  /* 0x000000545c127223 */ /* 0x004fe20000000012 */
        /* <DEDUP_REMOVED lines=9> */
[----:B------:R-:W-:Y:S01]  /*a790*/  FFMA R11, R93, R81, R8 ;  /* 0x000000515d0b7223 */ /* 0x000fe20000000008 */
[----:B------:R-:W2:Y:S01]  /*a7a0*/  LDS.128 R16, [R0.X4+UR5+0x8c0] ;  /* 0x0008c00500107984 */ /* 0x000ea20008004c00 */
[C---:B------:R-:W-:Y:S01]  /*a7b0*/  FFMA R20, R94.reuse, R86, R3 ;  /* 0x000000565e147223 */ /* 0x040fe20000000003 */
[C---:B------:R-:W-:Y:S01]  /*a7c0*/  FFMA R8, R94.reuse, R74, R21 ;  /* 0x0000004a5e087223 */ /* 0x040fe20000000015 */
[----:B------:R-:W-:Y:S01]  /*a7d0*/  FFMA R212, R94, R82, R11 ;  /* 0x000000525ed47223 */ /* 0x000fe2000000000b */
[-C--:B------:R-:W-:Y:S01]  /*a7e0*/  FFMA R88, R88, R76.reuse, R111 ;  /* 0x0000004c58587223 */ /* 0x080fe2000000006f */
[C---:B------:R-:W-:Y:S01]  /*a7f0*/  FFMA R213, R95.reuse, R87, R20 ;  /* 0x000000575fd57223 */ /* 0x040fe20000000014 */
[----:B------:R-:W-:Y:S01]  /*a800*/  FFMA R211, R95, R75, R8 ;  /* 0x0000004b5fd37223 */ /* 0x000fe20000000008 */
[----:B------:R-:W4:Y:S01]  /*a810*/  LDS.128 R20, [R0.X4+UR5+0x940] ;  /* 0x0009400500147984 */ /* 0x000f220008004c00 */
[----:B-----5:R-:W-:Y:S01]  /*a820*/  FFMA R132, R48, R76, R132 ;  /* 0x0000004c30847223 */ /* 0x020fe20000000084 */
[C---:B------:R-:W-:Y:S01]  /*a830*/  FFMA R118, R40.reuse, R84, R118 ;  /* 0x0000005428767223 */ /* 0x040fe20000000076 */
[-C--:B------:R-:W-:Y:S01]  /*a840*/  FFMA R70, R40, R80.reuse, R70 ;  /* 0x0000005028467223 */ /* 0x080fe20000000046 */
[----:B------:R-:W-:Y:S01]  /*a850*/  LDS.128 R36, [R0.X4+UR5+0x2140] ;  /* 0x0021400500247984 */ /* 0x000fe20008004c00 */
        /* <DEDUP_REMOVED lines=42> */
[----:B----4-:R-:W-:Y:S01]  /*ab00*/  FFMA R16, R20, R84, R55 ;  /* 0x0000005414107223 */ /* 0x010fe20000000037 */
        /* <DEDUP_REMOVED lines=54> */
[----:B------:R-:W-:Y:S01]  /*ae70*/  FFMA R143, R15, R75, R4 ;  /* 0x0000004b0f8f7223 */ /* 0x000fe20000000004 */
[C---:B---3--:R-:W-:Y:S01]  /*ae80*/  FFMA R6, R16.reuse, R84, R61 ;  /* 0x0000005410067223 */ /* 0x048fe2000000003d */
[----:B------:R-:W-:Y:S01]  /*ae90*/  FFMA R4, R16, R72, R31 ;  /* 0x0000004810047223 */ /* 0x000fe2000000001f */
        /* <DEDUP_REMOVED lines=9> */
[----:B------:R-:W-:Y:S01]  /*af30*/  FFMA R8, R18, R74, R13 ;  /* 0x0000004a12087223 */ /* 0x000fe2000000000d */
[----:B------:R-:W-:Y:S01]  /*af40*/  FFMA R141, R19, R87, R12 ;  /* 0x00000057138d7223 */ /* 0x000fe2000000000c */
[C---:B------:R-:W-:Y:S01]  /*af50*/  FFMA R11, R17.reuse, R81, R60 ;  /* 0x00000051110b7223 */ /* 0x040fe2000000003c */
[----:B------:R-:W3:Y:S01]  /*af60*/  LDS.128 R12, [R0.X4+UR5+0x18c0] ;  /* 0x0018c005000c7984 */ /* 0x000ee20008004c00 */
[----:B------:R-:W-:Y:S01]  /*af70*/  FFMA R17, R17, R77, R62 ;  /* 0x0000004d11117223 */ /* 0x000fe2000000003e */
[C---:B-1----:R-:W-:Y:S01]  /*af80*/  FFMA R66, R20.reuse, R84, R66 ;  /* 0x0000005414427223 */ /* 0x042fe20000000042 */
[----:B------:R-:W-:Y:S01]  /*af90*/  FFMA R64, R20, R72, R64 ;  /* 0x0000004814407223 */ /* 0x000fe20000000040 */
[----:B------:R-:W-:Y:S01]  /*afa0*/  FFMA R139, R19, R75, R8 ;  /* 0x0000004b138b7223 */ /* 0x000fe20000000008 */
[----:B------:R-:W-:Y:S01]  /*afb0*/  FFMA R138, R18, R78, R17 ;  /* 0x0000004e128a7223 */ /* 0x000fe20000000011 */
[----:B------:R-:W-:Y:S01]  /*afc0*/  FFMA R8, R20, R80, R65 ;  /* 0x0000005014087223 */ /* 0x000fe20000000041 */
[C---:B------:R-:W-:Y:S01]  /*afd0*/  FFMA R3, R21.reuse, R85, R66 ;  /* 0x0000005515037223 */ /* 0x040fe20000000042 */
[C---:B------:R-:W-:Y:S01]  /*afe0*/  FFMA R17, R21.reuse, R73, R64 ;  /* 0x0000004915117223 */ /* 0x040fe20000000040 */
        /* <DEDUP_REMOVED lines=8> */
[----:B------:R-:W1:Y:S01]  /*b070*/  LDS.128 R16, [R0.X4+UR5+0x1940] ;  /* 0x0019400500107984 */ /* 0x000e620008004c00 */
[----:B------:R-:W-:Y:S01]  /*b080*/  FFMA R137, R23, R87, R8 ;  /* 0x0000005717897223 */ /* 0x000fe20000000008 */
        /* <DEDUP_REMOVED lines=28> */
[----:B------:R-:W2:Y:S01]  /*b250*/  LDS.128 R44, [R0.X4+UR5+0x2040] ;  /* 0x00204005002c7984 */ /* 0x000ea20008004c00 */
[C---:B------:R-:W-:Y:S01]  /*b260*/  FFMA R108, R6.reuse, R86, R3 ;  /* 0x00000056066c7223 */ /* 0x040fe20000000003 */
[C---:B------:R-:W-:Y:S01]  /*b270*/  FFMA R110, R6.reuse, R74, R21 ;  /* 0x0000004a066e7223 */ /* 0x040fe20000000015 */
        /* <DEDUP_REMOVED lines=12> */
[C---:B-1----:R-:W-:Y:S01]  /*b340*/  FFMA R4, R16.reuse, R80, R99 ;  /* 0x0000005010047223 */ /* 0x042fe20000000063 */
        /* <DEDUP_REMOVED lines=30> */
[----:B------:R-:W-:Y:S01]  /*b530*/  FFMA R96, R44, R80, R96 ;  /* 0x000000502c607223 */ /* 0x000fe20000000060 */
[----:B------:R-:W-:Y:S01]  /*b540*/  FFMA R14, R14, R78, R13 ;  /* 0x0000004e0e0e7223 */ /* 0x000fe2000000000d */
[C---:B------:R-:W-:Y:S01]  /*b550*/  FFMA R3, R45.reuse, R85, R6 ;  /* 0x000000552d037223 */ /* 0x040fe20000000006 */
[C---:B------:R-:W-:Y:S01]  /*b560*/  FFMA R13, R45.reuse, R73, R4 ;  /* 0x000000492d0d7223 */ /* 0x040fe20000000004 */
[----:B------:R-:W-:Y:S01]  /*b570*/  FFMA R44, R44, R76, R135 ;  /* 0x0000004c2c2c7223 */ /* 0x000fe20000000087 */
[----:B------:R-:W1:Y:S01]  /*b580*/  LDS.128 R4, [R0.X4+UR5+0x21c0] ;  /* 0x0021c00500047984 */ /* 0x000e620008004c00 */
        /* <DEDUP_REMOVED lines=30> */
[-C--:B------:R-:W-:Y:S01]  /*b770*/  FFMA R36, R36, R76.reuse, R131 ;  /* 0x0000004c24247223 */ /* 0x080fe20000000083 */
        /* <DEDUP_REMOVED lines=9> */
[----:B------:R-:W4:Y:S01]  /*b810*/  LDS.128 R56, [R0.X4+UR5+0x2940] ;  /* 0x0029400500387984 */ /* 0x000f220008004c00 */
[C---:B------:R-:W-:Y:S01]  /*b820*/  FFMA R35, R39.reuse, R87, R16 ;  /* 0x0000005727237223 */ /* 0x040fe20000000010 */
[C---:B------:R-:W-:Y:S01]  /*b830*/  FFMA R37, R39.reuse, R83, R14 ;  /* 0x0000005327257223 */ /* 0x040fe2000000000e */
[C---:B------:R-:W-:Y:S01]  /*b840*/  FFMA R38, R39.reuse, R75, R12 ;  /* 0x0000004b27267223 */ /* 0x040fe2000000000c */
[C---:B-1----:R-:W-:Y:S01]  /*b850*/  FFMA R184, R4.reuse, R72, R184 ;  /* 0x0000004804b87223 */ /* 0x042fe200000000b8 */
[----:B------:R-:W-:Y:S01]  /*b860*/  FFMA R39, R39, R79, R8 ;  /* 0x0000004f27277223 */ /* 0x000fe20000000008 */
        /* <DEDUP_REMOVED lines=18> */
[C---:B--2---:R-:W-:Y:S01]  /*b990*/  FFMA R4, R28.reuse, R72, R181 ;  /* 0x000000481c047223 */ /* 0x044fe200000000b5 */
[C---:B------:R-:W-:Y:S01]  /*b9a0*/  FFMA R136, R23.reuse, R83, R136 ;  /* 0x0000005317887223 */ /* 0x040fe20000000088 */
[----:B------:R-:W-:Y:S01]  /*b9b0*/  FFMA R116, R23, R75, R116 ;  /* 0x0000004b17747223 */ /* 0x000fe20000000074 */
[C---:B------:R-:W-:Y:S01]  /*b9c0*/  FFMA R23, R7.reuse, R87, R8 ;  /* 0x0000005707177223 */ /* 0x040fe20000000008 */
[C---:B------:R-:W-:Y:S01]  /*b9d0*/  FFMA R26, R7.reuse, R83, R26 ;  /* 0x00000053071a7223 */ /* 0x040fe2000000001a */
[----:B------:R-:W-:Y:S01]  /*b9e0*/  FFMA R24, R7, R79, R24 ;  /* 0x0000004f07187223 */ /* 0x000fe20000000018 */
[----:B------:R-:W-:Y:S01]  /*b9f0*/  FFMA R7, R29, R73, R4 ;  /* 0x000000491d077223 */ /* 0x000fe20000000004 */
[----:B------:R-:W-:Y:S01]  /*ba00*/  FFMA R6, R28, R84, R183 ;  /* 0x000000541c067223 */ /* 0x000fe200000000b7 */
[C---:B------:R-:W-:Y:S01]  /*ba10*/  FFMA R104, R15.reuse, R87, R104 ;  /* 0x000000570f687223 */ /* 0x040fe20000000068 */
[----:B------:R-:W-:Y:S01]  /*ba20*/  FFMA R106, R15, R75, R106 ;  /* 0x0000004b0f6a7223 */ /* 0x000fe2000000006a */
[----:B------:R-:W-:Y:S01]  /*ba30*/  FFMA R4, R30, R74, R7 ;  /* 0x0000004a1e047223 */ /* 0x000fe20000000007 */
[----:B------:R-:W-:Y:S01]  /*ba40*/  FFMA R3, R29, R85, R6 ;  /* 0x000000551d037223 */ /* 0x000fe20000000006 */
[----:B------:R-:W2:Y:S01]  /*ba50*/  LDS.128 R52, [R0.X4+UR5+0x3040] ;  /* 0x0030400500347984 */ /* 0x000ea20008004c00 */
[-C--:B------:R-:W-:Y:S01]  /*ba60*/  FFMA R182, R28, R80.reuse, R182 ;  /* 0x000000501cb67223 */ /* 0x080fe200000000b6 */
[----:B------:R-:W-:Y:S01]  /*ba70*/  FFMA R15, R31, R75, R4 ;  /* 0x0000004b1f0f7223 */ /* 0x000fe20000000004 */
[----:B---3--:R-:W-:Y:S01]  /*ba80*/  FFMA R4, R60, R80, R179 ;  /* 0x000000503c047223 */ /* 0x008fe200000000b3 */
[----:B------:R-:W-:Y:S01]  /*ba90*/  FFMA R6, R30, R86, R3 ;  /* 0x000000561e067223 */ /* 0x000fe20000000003 */
[----:B------:R-:W-:Y:S01]  /*baa0*/  FFMA R128, R28, R76, R128 ;  /* 0x0000004c1c807223 */ /* 0x000fe20000000080 */
[-C--:B------:R-:W-:Y:S01]  /*bab0*/  FFMA R5, R29, R81.reuse, R182 ;  /* 0x000000511d057223 */ /* 0x080fe200000000b6 */
        /* <DEDUP_REMOVED lines=9> */
[----:B----4-:R-:W-:Y:S01]  /*bb50*/  FFMA R6, R56, R72, R175 ;  /* 0x0000004838067223 */ /* 0x010fe200000000af */
[C---:B------:R-:W-:Y:S01]  /*bb60*/  FFMA R5, R61.reuse, R85, R180 ;  /* 0x000000553d057223 */ /* 0x040fe200000000b4 */
[C---:B------:R-:W-:Y:S01]  /*bb70*/  FFMA R11, R61.reuse, R73, R178 ;  /* 0x000000493d0b7223 */ /* 0x040fe200000000b2 */
        /* <DEDUP_REMOVED lines=8> */
[----:B------:R-:W3:Y:S01]  /*bc00*/  LDS.128 R28, [R0.X4+UR5+0x30c0] ;  /* 0x0030c005001c7984 */ /* 0x000ee20008004c00 */
[----:B------:R-:W-:Y:S01]  /*bc10*/  FFMA R20, R58, R74, R21 ;  /* 0x0000004a3a147223 */ /* 0x000fe20000000015 */
[----:B------:R-:W-:Y:S01]  /*bc20*/  FFMA R176, R56, R80, R176 ;  /* 0x0000005038b07223 */ /* 0x000fe200000000b0 */
[----:B------:R-:W-:Y:S01]  /*bc30*/  FFMA R22, R58, R86, R5 ;  /* 0x000000563a167223 */ /* 0x000fe20000000005 */
[C---:B-1----:R-:W-:Y:S01]  /*bc40*/  FFMA R174, R16.reuse, R84, R174 ;  /* 0x0000005410ae7223 */ /* 0x042fe200000000ae */
        /* <DEDUP_REMOVED lines=15> */
[----:B------:R-:W-:Y:S01]  /*bd40*/  FFMA R11, R63, R79, R62 ;  /* 0x0000004f3f0b7223 */ /* 0x000fe2000000003e */
[----:B------:R-:W-:Y:S01]  /*bd50*/  FFMA R57, R57, R77, R56 ;  /* 0x0000004d39397223 */ /* 0x000fe20000000038 */
[-C--:B------:R-:W-:Y:S01]  /*bd60*/  FFMA R13, R59, R87.reuse, R22 ;  /* 0x000000573b0d7223 */ /* 0x080fe20000000016 */
[----:B------:R-:W1:Y:S01]  /*bd70*/  LDS.128 R60, [R0.X4+UR5+0x3140] ;  /* 0x00314005003c7984 */ /* 0x000e620008004c00 */
[C---:B------:R-:W-:Y:S01]  /*bd80*/  FFMA R32, R18.reuse, R86, R21 ;  /* 0x0000005612207223 */ /* 0x040fe20000000015 */
[C---:B------:R-:W-:Y:S01]  /*bd90*/  FFMA R22, R18.reuse, R82, R25 ;  /* 0x0000005212167223 */ /* 0x040fe20000000019 */
[C---:B------:R-:W-:Y:S01]  /*bda0*/  FFMA R16, R18.reuse, R74, R33 ;  /* 0x0000004a12107223 */ /* 0x040fe20000000021 */
[-C--:B------:R-:W-:Y:S01]  /*bdb0*/  FFMA R20, R18, R78.reuse, R17 ;  /* 0x0000004e12147223 */ /* 0x080fe20000000011 */
        /* <DEDUP_REMOVED lines=36> */
[----:B------:R-:W4:Y:S01]  /*c000*/  LDS.128 R96, [R0.X4+UR5+0x38c0] ;  /* 0x0038c00500607984 */ /* 0x000f220008004c00 */
        /* <DEDUP_REMOVED lines=16> */
[----:B--2---:R-:W-:Y:S01]  /*c110*/  FFMA R154, R56, R76, R154 ;  /* 0x0000004c389a7223 */ /* 0x004fe2000000009a */
        /* <DEDUP_REMOVED lines=8> */
[----:B------:R-:W1:Y:S01]  /*c1a0*/  LDS.128 R88, [R0.X4+UR5+0x3940] ;  /* 0x0039400500587984 */ /* 0x000e620008004c00 */
[C---:B------:R-:W-:Y:S01]  /*c1b0*/  FFMA R162, R56.reuse, R84, R162 ;  /* 0x0000005438a27223 */ /* 0x040fe200000000a2 */
        /* <DEDUP_REMOVED lines=11> */
[----:B---3--:R-:W-:Y:S01]  /*c270*/  FFMA R56, R52, R76, R147 ;  /* 0x0000004c34387223 */ /* 0x008fe20000000093 */
[C---:B------:R-:W-:Y:S01]  /*c280*/  FFMA R226, R58.reuse, R86, R61 ;  /* 0x000000563ae27223 */ /* 0x040fe2000000003d */
[C---:B------:R-:W-:Y:S01]  /*c290*/  FFMA R60, R58.reuse, R82, R63 ;  /* 0x000000523a3c7223 */ /* 0x040fe2000000003f */
[----:B------:R-:W-:Y:S01]  /*c2a0*/  FFMA R224, R58, R74, R57 ;  /* 0x0000004a3ae07223 */ /* 0x000fe20000000039 */
[C---:B------:R-:W-:Y:S01]  /*c2b0*/  FFMA R58, R52.reuse, R84, R153 ;  /* 0x00000054343a7223 */ /* 0x040fe20000000099 */
[C---:B------:R-:W-:Y:S01]  /*c2c0*/  FFMA R152, R52.reuse, R80, R152 ;  /* 0x0000005034987223 */ /* 0x040fe20000000098 */
[----:B------:R-:W-:Y:S01]  /*c2d0*/  FFMA R52, R52, R72, R151 ;  /* 0x0000004834347223 */ /* 0x000fe20000000097 */
        /* <DEDUP_REMOVED lines=10> */
[-C--:B------:R-:W-:Y:S01]  /*c380*/  FFMA R199, R95, R79.reuse, R94 ;  /* 0x0000004f5fc77223 */ /* 0x080fe2000000005e */
[C---:B------:R-:W-:Y:S01]  /*c390*/  FFMA R120, R54.reuse, R86, R57 ;  /* 0x0000005636787223 */ /* 0x040fe20000000039 */
[----:B------:R-:W2:Y:S01]  /*c3a0*/  LDS.128 R92, [R0.X4+UR5+0x39c0] ;  /* 0x0039c005005c7984 */ /* 0x000ea20008004c00 */
[C---:B------:R-:W-:Y:S01]  /*c3b0*/  FFMA R56, R54.reuse, R82, R59 ;  /* 0x0000005236387223 */ /* 0x040fe2000000003b */
[----:B------:R-:W-:Y:S01]  /*c3c0*/  FFMA R118, R54, R74, R53 ;  /* 0x0000004a36767223 */ /* 0x000fe20000000035 */
[C---:B------:R-:W-:Y:S01]  /*c3d0*/  FFMA R121, R55.reuse, R79, R52 ;  /* 0x0000004f37797223 */ /* 0x040fe20000000034 */
[C---:B----4-:R-:W-:Y:S01]  /*c3e0*/  FFMA R148, R96.reuse, R72, R148 ;  /* 0x0000004860947223 */ /* 0x050fe20000000094 */
[C---:B------:R-:W-:Y:S01]  /*c3f0*/  FFMA R52, R96.reuse, R80, R149 ;  /* 0x0000005060347223 */ /* 0x040fe20000000095 */
[C---:B------:R-:W-:Y:S01]  /*c400*/  FFMA R120, R55.reuse, R87, R120 ;  /* 0x0000005737787223 */ /* 0x040fe20000000078 */
[C---:B------:R-:W-:Y:S01]  /*c410*/  FFMA R119, R55.reuse, R83, R56 ;  /* 0x0000005337777223 */ /* 0x040fe20000000038 */
[----:B------:R-:W-:Y:S01]  /*c420*/  FFMA R118, R55, R75, R118 ;  /* 0x0000004b37767223 */ /* 0x000fe20000000076 */
[----:B------:R-:W-:Y:S01]  /*c430*/  FFMA R146, R96, R76, R146 ;  /* 0x0000004c60927223 */ /* 0x000fe20000000092 */
[C---:B------:R-:W-:Y:S01]  /*c440*/  FFMA R55, R97.reuse, R73, R148 ;  /* 0x0000004961377223 */ /* 0x040fe20000000094 */
[C---:B------:R-:W-:Y:S01]  /*c450*/  FFMA R53, R97.reuse, R81, R52 ;  /* 0x0000005161357223 */ /* 0x040fe20000000034 */
[----:B------:R-:W-:Y:S01]  /*c460*/  LDS.128 R60, [R9+0x150] ;  /* 0x00015000093c7984 */ /* 0x000fe20000000c00 */
[----:B------:R-:W-:Y:S01]  /*c470*/  FFMA R57, R97, R77, R146 ;  /* 0x0000004d61397223 */ /* 0x000fe20000000092 */
[C---:B------:R-:W-:Y:S01]  /*c480*/  FFMA R122, R98.reuse, R74, R55 ;  /* 0x0000004a627a7223 */ /* 0x040fe20000000037 */
[----:B------:R-:W-:Y:S01]  /*c490*/  FFMA R126, R98, R82, R53 ;  /* 0x00000052627e7223 */ /* 0x000fe20000000035 */
[----:B------:R-:W3:Y:S01]  /*c4a0*/  LDS.128 R64, [R0.X4+UR5+0x50] ;  /* 0x0000500500407984 */ /* 0x000ee20008004c00 */
[----:B------:R-:W-:Y:S01]  /*c4b0*/  FFMA R150, R96, R84, R150 ;  /* 0x0000005460967223 */ /* 0x000fe20000000096 */
[----:B------:R-:W-:Y:S01]  /*c4c0*/  FFMA R96, R98, R78, R57 ;  /* 0x0000004e62607223 */ /* 0x000fe20000000039 */
[----:B------:R-:W-:Y:S01]  /*c4d0*/  FFMA R123, R99, R83, R126 ;  /* 0x00000053637b7223 */ /* 0x000fe2000000007e */
[----:B------:R-:W4:Y:S01]  /*c4e0*/  LDS.128 R52, [R9+0x50] ;  /* 0x0000500009347984 */ /* 0x000f220000000c00 */
[----:B------:R-:W-:Y:S01]  /*c4f0*/  FFMA R97, R97, R85, R150 ;  /* 0x0000005561617223 */ /* 0x000fe20000000096 */
[C---:B------:R-:W-:Y:S01]  /*c500*/  FFMA R125, R99.reuse, R79, R96 ;  /* 0x0000004f637d7223 */ /* 0x040fe20000000060 */
[----:B-1----:R-:W-:Y:S01]  /*c510*/  FFMA R96, R88, R80, R229 ;  /* 0x0000005058607223 */ /* 0x002fe200000000e5 */
[----:B------:R-:W1:Y:S01]  /*c520*/  LDS.128 R56, [R9+0xd0] ;  /* 0x0000d00009387984 */ /* 0x000e620000000c00 */
[----:B------:R-:W-:Y:S01]  /*c530*/  FFMA R124, R98, R86, R97 ;  /* 0x00000056627c7223 */ /* 0x000fe20000000061 */
[----:B------:R-:W-:Y:S01]  /*c540*/  FFMA R122, R99, R75, R122 ;  /* 0x0000004b637a7223 */ /* 0x000fe2000000007a */
[----:B------:R-:W-:Y:S01]  /*c550*/  FFMA R129, R89, R81, R96 ;  /* 0x0000005159817223 */ /* 0x000fe20000000060 */
[----:B------:R-:W5:Y:S01]  /*c560*/  LDS.128 R68, [R9+0x1d0] ;  /* 0x0001d00009447984 */ /* 0x000f620000000c00 */
[----:B------:R-:W-:Y:S01]  /*c570*/  FFMA R124, R99, R87, R124 ;  /* 0x00000057637c7223 */ /* 0x000fe2000000007c */
[C---:B------:R-:W-:Y:S01]  /*c580*/  FFMA R230, R88.reuse, R84, R230 ;  /* 0x0000005458e67223 */ /* 0x040fe200000000e6 */
[C---:B------:R-:W-:Y:S01]  /*c590*/  FFMA R228, R88.reuse, R72, R228 ;  /* 0x0000004858e47223 */ /* 0x040fe200000000e4 */
[----:B------:R-:W5:Y:S01]  /*c5a0*/  LDS.128 R96, [R0.X4+UR5+0xd0] ;  /* 0x0000d00500607984 */ /* 0x000f620008004c00 */
[----:B------:R-:W-:Y:S01]  /*c5b0*/  FFMA R88, R88, R76, R227 ;  /* 0x0000004c58587223 */ /* 0x000fe200000000e3 */
[C---:B------:R-:W-:Y:S01]  /*c5c0*/  FFMA R127, R89.reuse, R85, R230 ;  /* 0x00000055597f7223 */ /* 0x040fe200000000e6 */
        /* <DEDUP_REMOVED lines=22> */
[----:B---3--:R-:W-:Y:S01]  /*c730*/  FFMA R74, R64, R60, R219 ;  /* 0x0000003c404a7223 */ /* 0x008fe200000000db */
[C---:B------:R-:W-:Y:S01]  /*c740*/  FFMA R84, R94.reuse, R82, R81 ;  /* 0x000000525e547223 */ /* 0x040fe20000000051 */
[----:B------:R-:W-:Y:S01]  /*c750*/  FFMA R78, R94, R78, R77 ;  /* 0x0000004e5e4e7223 */ /* 0x000fe2000000004d */
[C---:B----4-:R-:W-:Y:S01]  /*c760*/  FFMA R72, R64.reuse, R52, R217 ;  /* 0x0000003440487223 */ /* 0x050fe200000000d9 */
[C---:B------:R-:W-:Y:S01]  /*c770*/  FFMA R87, R95.reuse, R87, R86 ;  /* 0x000000575f577223 */ /* 0x040fe20000000056 */
[----:B------:R-:W-:Y:S01]  /*c780*/  FFMA R84, R95, R83, R84 ;  /* 0x000000535f547223 */ /* 0x000fe20000000054 */
[C---:B------:R-:W-:Y:S01]  /*c790*/  FFMA R77, R65.reuse, R61, R74 ;  /* 0x0000003d414d7223 */ /* 0x040fe2000000004a */
[C---:B-1----:R-:W-:Y:S01]  /*c7a0*/  FFMA R218, R64.reuse, R56, R218 ;  /* 0x0000003840da7223 */ /* 0x042fe200000000da */
[----:B------:R-:W-:Y:S01]  /*c7b0*/  FFMA R81, R65, R53, R72 ;  /* 0x0000003541517223 */ /* 0x000fe20000000048 */
[----:B------:R-:W-:Y:S01]  /*c7c0*/  FFMA R95, R95, R79, R78 ;  /* 0x0000004f5f5f7223 */ /* 0x000fe2000000004e */
[----:B------:R-:W1:Y:S01]  /*c7d0*/  LDS.128 R72, [R0.X4+UR5+0x1d0] ;  /* 0x0001d00500487984 */ /* 0x000e620008004c00 */
[----:B-----5:R-:W-:Y:S01]  /*c7e0*/  FFMA R64, R64, R68, R201 ;  /* 0x0000004440407223 */ /* 0x020fe200000000c9 */
[----:B------:R-:W-:Y:S01]  /*c7f0*/  FFMA R79, R65, R57, R218 ;  /* 0x00000039414f7223 */ /* 0x000fe200000000da */
[----:B------:R-:W-:-:S02]  /*c800*/  FFMA R86, R66, R54, R81 ;  /* 0x0000003642567223 */ /* 0x000fc40000000051 */
[----:B------:R-:W-:Y:S01]  /*c810*/  FFMA R65, R65, R69, R64 ;  /* 0x0000004541417223 */ /* 0x000fe20000000040 */
[C---:B------:R-:W-:Y:S01]  /*c820*/  FFMA R64, R66.reuse, R62, R77 ;  /* 0x0000003e42407223 */ /* 0x040fe2000000004d */
[----:B------:R-:W-:Y:S01]  /*c830*/  FFMA R92, R66, R58, R79 ;  /* 0x0000003a425c7223 */ /* 0x000fe2000000004f */
        /* <DEDUP_REMOVED lines=100> */
[----:B------:R-:W-:Y:S01]  /*ce80*/  FFMA R81, R81, R53, R192 ;  /* 0x0000003551517223 */ /* 0x000fe200000000c0 */
[----:B------:R-:W-:Y:S01]  /*ce90*/  FFMA R182, R82, R58, R155 ;  /* 0x0000003a52b67223 */ /* 0x000fe2000000009b */
[C---:B------:R-:W-:Y:S01]  /*cea0*/  FFMA R183, R83.reuse, R63, R80 ;  /* 0x0000003f53b77223 */ /* 0x040fe20000000050 */
        /* <DEDUP_REMOVED lines=176> */
[----:B------:R-:W-:Y:S01]  /*d9b0*/  FFMA R73, R77, R57, R42 ;  /* 0x000000394d497223 */ /* 0x000fe2000000002a */
[C---:B------:R-:W-:Y:S01]  /*d9c0*/  FFMA R150, R67.reuse, R59, R150 ;  /* 0x0000003b43967223 */ /* 0x040fe20000000096 */
        /* <DEDUP_REMOVED lines=8> */
[----:B------:R-:W-:Y:S01]  /*da50*/  FFMA R139, R79, R59, R64 ;  /* 0x0000003b4f8b7223 */ /* 0x000fe20000000040 */
        /* <DEDUP_REMOVED lines=35> */
[----:B------:R-:W-:Y:S01]  /*dc90*/  LDS.128 R100, [R0.X4+UR5+0x39d0] ;  /* 0x0039d00500647984 */ /* 0x000fe20008004c00 */
        /* <DEDUP_REMOVED lines=18> */
[----:B------:R-:W-:Y:S01]  /*ddc0*/  FFMA R15, R43, R55, R42 ;  /* 0x000000372b0f7223 */ /* 0x000fe2000000002a */
[C---:B------:R-:W-:Y:S01]  /*ddd0*/  FFMA R24, R64.reuse, R68, R12 ;  /* 0x0000004440187223 */ /* 0x040fe2000000000c */
[----:B------:R-:W1:Y:S01]  /*dde0*/  LDS.128 R40, [R0.X4+UR5+0x3050] ;  /* 0x0030500500287984 */ /* 0x000e620008004c00 */
[----:B------:R-:W-:Y:S01]  /*ddf0*/  FFMA R12, R64, R60, R7 ;  /* 0x0000003c400c7223 */ /* 0x000fe20000000007 */
[----:B------:R-:W-:Y:S01]  /*de00*/  FFMA R4, R66, R58, R23 ;  /* 0x0000003a42047223 */ /* 0x000fe20000000017 */
[----:B------:R-:W-:Y:S01]  /*de10*/  FFMA R64, R64, R52, R11 ;  /* 0x0000003440407223 */ /* 0x000fe2000000000b */
[C---:B------:R-:W-:Y:S01]  /*de20*/  FFMA R7, R65.reuse, R69, R24 ;  /* 0x0000004541077223 */ /* 0x040fe20000000018 */
[----:B------:R-:W-:Y:S01]  /*de30*/  FFMA R11, R65, R61, R12 ;  /* 0x0000003d410b7223 */ /* 0x000fe2000000000c */
[----:B------:R-:W-:Y:S01]  /*de40*/  FFMA R23, R67, R59, R4 ;  /* 0x0000003b43177223 */ /* 0x000fe20000000004 */
[C---:B---3--:R-:W-:Y:S01]  /*de50*/  FFMA R6, R48.reuse, R60, R6 ;  /* 0x0000003c30067223 */ /* 0x048fe20000000006 */
[----:B------:R-:W-:Y:S01]  /*de60*/  FFMA R4, R48, R56, R5 ;  /* 0x0000003830047223 */ /* 0x000fe20000000005 */
[C---:B------:R-:W-:Y:S01]  /*de70*/  FFMA R24, R66.reuse, R62, R11 ;  /* 0x0000003e42187223 */ /* 0x040fe2000000000b */
[----:B------:R-:W-:Y:S01]  /*de80*/  FFMA R12, R66, R70, R7 ;  /* 0x00000046420c7223 */ /* 0x000fe20000000007 */
[C---:B------:R-:W-:Y:S01]  /*de90*/  FFMA R27, R49.reuse, R61, R6 ;  /* 0x0000003d311b7223 */ /* 0x040fe20000000006 */
[----:B------:R-:W-:Y:S01]  /*dea0*/  FFMA R35, R49, R57, R4 ;  /* 0x0000003931237223 */ /* 0x000fe20000000004 */
[----:B------:R-:W-:Y:S01]  /*deb0*/  FFMA R11, R67, R63, R24 ;  /* 0x0000003f430b7223 */ /* 0x000fe20000000018 */
[----:B------:R-:W3:Y:S01]  /*dec0*/  LDS.128 R4, [R0.X4+UR5+0x30d0] ;  /* 0x0030d00500047984 */ /* 0x000ee20008004c00 */
[C---:B------:R-:W-:Y:S01]  /*ded0*/  FFMA R24, R48.reuse, R68, R13 ;  /* 0x0000004430187223 */ /* 0x040fe2000000000d */
[----:B------:R-:W-:Y:S01]  /*dee0*/  FFMA R10, R48, R52, R10 ;  /* 0x00000034300a7223 */ /* 0x000fe2000000000a */
[----:B------:R-:W-:Y:S01]  /*def0*/  FFMA R77, R77, R53, R76 ;  /* 0x000000354d4d7223 */ /* 0x000fe2000000004c */
[----:B------:R-:W-:Y:S01]  /*df00*/  FFMA R126, R72, R56, R126 ;  /* 0x00000038487e7223 */ /* 0x000fe2000000007e */
[C---:B------:R-:W-:Y:S01]  /*df10*/  FFMA R13, R49.reuse, R69, R24 ;  /* 0x00000045310d7223 */ /* 0x040fe20000000018 */
[----:B------:R-:W-:Y:S01]  /*df20*/  FFMA R49, R49, R53, R10 ;  /* 0x0000003531317223 */ /* 0x000fe2000000000a */
[C---:B------:R-:W-:Y:S01]  /*df30*/  FFMA R10, R50.reuse, R62, R27 ;  /* 0x0000003e320a7223 */ /* 0x040fe2000000001b */
[C---:B------:R-:W-:Y:S01]  /*df40*/  FFMA R24, R50.reuse, R58, R35 ;  /* 0x0000003a32187223 */ /* 0x040fe20000000023 */
[----:B------:R-:W-:Y:S01]  /*df50*/  FFMA R26, R50, R70, R13 ;  /* 0x00000046321a7223 */ /* 0x000fe2000000000d */
[----:B--2---:R-:W-:Y:S01]  /*df60*/  FFMA R16, R44, R56, R16 ;  /* 0x000000382c107223 */ /* 0x004fe20000000010 */
        /* <DEDUP_REMOVED lines=12> */
[----:B------:R-:W2:Y:S01]  /*e030*/  LDS.128 R16, [R0.X4+UR5+0x3150] ;  /* 0x0031500500107984 */ /* 0x000ea20008004c00 */
[----:B------:R-:W-:Y:S01]  /*e040*/  FFMA R26, R46, R62, R35 ;  /* 0x0000003e2e1a7223 */ /* 0x000fe20000000023 */
[C---:B------:R-:W-:Y:S01]  /*e050*/  FFMA R27, R47.reuse, R59, R38 ;  /* 0x0000003b2f1b7223 */ /* 0x040fe20000000026 */
[----:B------:R-:W-:Y:S01]  /*e060*/  FFMA R35, R47, R71, R44 ;  /* 0x000000472f237223 */ /* 0x000fe2000000002c */
[----:B-1----:R-:W-:Y:S01]  /*e070*/  FFMA R38, R40, R52, R25 ;  /* 0x0000003428267223 */ /* 0x002fe20000000019 */
        /* <DEDUP_REMOVED lines=31> */
[----:B------:R-:W4:Y:S01]  /*e270*/  LDS.128 R40, [R0.X4+UR5+0x38d0] ;  /* 0x0038d00500287984 */ /* 0x000f220008004c00 */
        /* <DEDUP_REMOVED lines=19> */
[----:B------:R-:W-:Y:S01]  /*e3b0*/  FFMA R16, R44, R60, R225 ;  /* 0x0000003c2c107223 */ /* 0x000fe200000000e1 */
        /* <DEDUP_REMOVED lines=14> */
[C---:B---3--:R-:W-:Y:S01]  /*e4a0*/  FFMA R118, R28.reuse, R56, R118 ;  /* 0x000000381c767223 */ /* 0x048fe20000000076 */
[C---:B------:R-:W-:Y:S01]  /*e4b0*/  FFMA R18, R28.reuse, R60, R119 ;  /* 0x0000003c1c127223 */ /* 0x040fe20000000077 */
[C---:B------:R-:W-:Y:S01]  /*e4c0*/  FFMA R120, R28.reuse, R68, R120 ;  /* 0x000000441c787223 */ /* 0x040fe20000000078 */
[-C--:B------:R-:W-:Y:S01]  /*e4d0*/  FFMA R16, R28, R52.reuse, R121 ;  /* 0x000000341c107223 */ /* 0x080fe20000000079 */
[C---:B------:R-:W-:Y:S01]  /*e4e0*/  FFMA R33, R29.reuse, R57, R118 ;  /* 0x000000391d217223 */ /* 0x040fe20000000076 */
[C---:B------:R-:W-:Y:S01]  /*e4f0*/  FFMA R19, R29.reuse, R61, R18 ;  /* 0x0000003d1d137223 */ /* 0x040fe20000000012 */
[C---:B------:R-:W-:Y:S01]  /*e500*/  FFMA R17, R29.reuse, R69, R120 ;  /* 0x000000451d117223 */ /* 0x040fe20000000078 */
[----:B------:R-:W-:Y:S01]  /*e510*/  FFMA R29, R29, R53, R16 ;  /* 0x000000351d1d7223 */ /* 0x000fe20000000010 */
[C---:B----4-:R-:W-:Y:S01]  /*e520*/  FFMA R28, R40.reuse, R52, R125 ;  /* 0x00000034281c7223 */ /* 0x050fe2000000007d */
        /* <DEDUP_REMOVED lines=20> */
[----:B------:R-:W-:Y:S01]  /*e670*/  FFMA R113, R79, R55, R78 ;  /* 0x000000374f717223 */ /* 0x000fe2000000004e */
[----:B------:R-:W-:Y:S01]  /*e680*/  FFMA R72, R72, R68, R127 ;  /* 0x0000004448487223 */ /* 0x000fe2000000007f */
[----:B------:R-:W-:Y:S01]  /*e690*/  LDS.128 R28, [R9+0xe0] ;  /* 0x0000e000091c7984 */ /* 0x000fe20000000c00 */
[C---:B------:R-:W-:Y:S01]  /*e6a0*/  FFMA R36, R42.reuse, R70, R33 ;  /* 0x000000462a247223 */ /* 0x040fe20000000021 */
[C---:B------:R-:W-:Y:S01]  /*e6b0*/  FFMA R206, R42.reuse, R62, R39 ;  /* 0x0000003e2ace7223 */ /* 0x040fe20000000027 */
        /* <DEDUP_REMOVED lines=13> */
[----:B------:R-:W2:Y:S01]  /*e790*/  LDS.128 R76, [R9+0x1e0] ;  /* 0x0001e000094c7984 */ /* 0x000ea20000000c00 */
        /* <DEDUP_REMOVED lines=8> */
[C---:B------:R-:W-:Y:S01]  /*e820*/  FFMA R201, R75.reuse, R59, R32 ;  /* 0x0000003b4bc97223 */ /* 0x040fe20000000020 */
[----:B------:R-:W-:Y:S01]  /*e830*/  FFMA R200, R75, R55, R200 ;  /* 0x000000374bc87223 */ /* 0x000fe200000000c8 */
[----:B------:R-:W-:Y:S01]  /*e840*/  FFMA R61, R101, R61, R84 ;  /* 0x0000003d653d7223 */ /* 0x000fe20000000054 */
[----:B------:R-:W4:Y:S01]  /*e850*/  LDS.128 R72, [R0.X4+UR5+0x160] ;  /* 0x0001600500487984 */ /* 0x000f220008004c00 */
[----:B------:R-:W-:Y:S01]  /*e860*/  FFMA R5, R7, R63, R50 ;  /* 0x0000003f07057223 */ /* 0x000fe20000000032 */
[----:B------:R-:W-:Y:S01]  /*e870*/  FFMA R68, R100, R68, R87 ;  /* 0x0000004464447223 */ /* 0x000fe20000000057 */
[----:B------:R-:W-:Y:S01]  /*e880*/  FFMA R198, R102, R62, R61 ;  /* 0x0000003e66c67223 */ /* 0x000fe2000000003d */
[-C--:B------:R-:W-:Y:S01]  /*e890*/  FFMA R12, R67, R71.reuse, R12 ;  /* 0x00000047430c7223 */ /* 0x080fe2000000000c */
[----:B------:R-:W-:Y:S01]  /*e8a0*/  FFMA R6, R7, R71, R6 ;  /* 0x0000004707067223 */ /* 0x000fe20000000006 */
[----:B------:R-:W-:Y:S01]  /*e8b0*/  FFMA R69, R101, R69, R68 ;  /* 0x0000004565457223 */ /* 0x000fe20000000044 */
[----:B------:R-:W-:Y:S01]  /*e8c0*/  FFMA R198, R103, R63, R198 ;  /* 0x0000003f67c67223 */ /* 0x000fe200000000c6 */
[----:B------:R-:W-:Y:S01]  /*e8d0*/  FFMA R52, R100, R52, R95 ;  /* 0x0000003464347223 */ /* 0x000fe2000000005f */
[----:B------:R-:W5:Y:S01]  /*e8e0*/  LDS.128 R60, [R0.X4+UR5+0x1e0] ;  /* 0x0001e005003c7984 */ /* 0x000f620008004c00 */
[C---:B------:R-:W-:Y:S01]  /*e8f0*/  FFMA R70, R102.reuse, R70, R69 ;  /* 0x0000004666467223 */ /* 0x040fe20000000045 */
[-C--:B------:R-:W-:Y:S01]  /*e900*/  FFMA R65, R65, R53.reuse, R64 ;  /* 0x0000003541417223 */ /* 0x080fe20000000040 */
[----:B------:R-:W-:Y:S01]  /*e910*/  FFMA R53, R101, R53, R52 ;  /* 0x0000003565357223 */ /* 0x000fe20000000034 */
[----:B------:R-:W-:Y:S01]  /*e920*/  FFMA R4, R7, R59, R4 ;  /* 0x0000003b07047223 */ /* 0x000fe20000000004 */
[----:B------:R-:W-:Y:S01]  /*e930*/  FFMA R199, R103, R71, R70 ;  /* 0x0000004767c77223 */ /* 0x000fe20000000046 */
[----:B------:R-:W-:Y:S01]  /*e940*/  FFMA R7, R7, R55, R48 ;  /* 0x0000003707077223 */ /* 0x000fe20000000030 */
[----:B------:R-:W5:Y:S01]  /*e950*/  LDS.128 R68, [R0.X4+UR5+0x860] ;  /* 0x0008600500447984 */ /* 0x000f620008004c00 */
[-C--:B------:R-:W-:Y:S01]  /*e960*/  FFMA R196, R102, R54.reuse, R53 ;  /* 0x0000003666c47223 */ /* 0x080fe20000000035 */
[----:B------:R-:W-:Y:S01]  /*e970*/  FFMA R66, R66, R54, R65 ;  /* 0x0000003642427223 */ /* 0x000fe20000000041 */
[----:B------:R-:W-:-:S02]  /*e980*/  FFMA R56, R100, R56, R85 ;  /* 0x0000003864387223 */ /* 0x000fc40000000055 */
[-C--:B------:R-:W-:Y:S01]  /*e990*/  FFMA R196, R103, R55.reuse, R196 ;  /* 0x0000003767c47223 */ /* 0x080fe200000000c4 */
[----:B------:R-:W-:Y:S01]  /*e9a0*/  FFMA R67, R67, R55, R66 ;  /* 0x0000003743437223 */ /* 0x000fe20000000042 */
[----:B------:R-:W-:Y:S01]  /*e9b0*/  FFMA R57, R101, R57, R56 ;  /* 0x0000003965397223 */ /* 0x000fe20000000038 */
[C---:B-1----:R-:W-:Y:S01]  /*e9c0*/  FFMA R92, R80.reuse, R28, R92 ;  /* 0x0000001c505c7223 */ /* 0x042fe2000000005c */
[C---:B------:R-:W-:Y:S01]  /*e9d0*/  FFMA R32, R80.reuse, R16, R93 ;  /* 0x0000001050207223 */ /* 0x040fe2000000005d */
[----:B------:R-:W-:Y:S01]  /*e9e0*/  FFMA R86, R80, R44, R86 ;  /* 0x0000002c50567223 */ /* 0x000fe20000000056 */
[----:B------:R-:W-:Y:S01]  /*e9f0*/  FFMA R58, R102, R58, R57 ;  /* 0x0000003a663a7223 */ /* 0x000fe20000000039 */
[----:B--2---:R-:W-:Y:S01]  /*ea00*/  FFMA R94, R80, R76, R94 ;  /* 0x0000004c505e7223 */ /* 0x004fe2000000005e */
        /* <DEDUP_REMOVED lines=17> */
[----:B----4-:R-:W-:Y:S01]  /*eb20*/  FFMA R88, R72, R28, R88 ;  /* 0x0000001c48587223 */ /* 0x010fe20000000058 */
[C---:B------:R-:W-:Y:S01]  /*eb30*/  FFMA R39, R41.reuse, R77, R38 ;  /* 0x0000004d29277223 */ /* 0x040fe20000000026 */
[C---:B------:R-:W-:Y:S01]  /*eb40*/  FFMA R49, R41.reuse, R17, R98 ;  /* 0x0000001129317223 */ /* 0x040fe20000000062 */
        /* <DEDUP_REMOVED lines=10> */
[C---:B------:R-:W-:Y:S01]  /*ebf0*/  FFMA R39, R43.reuse, R19, R48 ;  /* 0x000000132b277223 */ /* 0x040fe20000000030 */
[----:B-----5:R-:W-:Y:S01]  /*ec00*/  FFMA R130, R60, R28, R130 ;  /* 0x0000001c3c827223 */ /* 0x020fe20000000082 */
[C---:B------:R-:W-:Y:S01]  /*ec10*/  FFMA R40, R43.reuse, R79, R40 ;  /* 0x0000004f2b287223 */ /* 0x040fe20000000028 */
[C---:B------:R-:W-:Y:S01]  /*ec20*/  FFMA R38, R43.reuse, R31, R38 ;  /* 0x0000001f2b267223 */ /* 0x040fe20000000026 */
[----:B------:R-:W-:Y:S01]  /*ec30*/  FFMA R48, R74, R78, R41 ;  /* 0x0000004e4a307223 */ /* 0x000fe20000000029 */
[----:B------:R-:W-:Y:S01]  /*ec40*/  FFMA R43, R43, R47, R42 ;  /* 0x0000002f2b2b7223 */ /* 0x000fe2000000002a */
[----:B------:R-:W-:Y:S01]  /*ec50*/  FFMA R41, R75, R31, R50 ;  /* 0x0000001f4b297223 */ /* 0x000fe20000000032 */
[-C--:B------:R-:W-:Y:S01]  /*ec60*/  FFMA R42, R72, R16.reuse, R89 ;  /* 0x00000010482a7223 */ /* 0x080fe20000000059 */
[C---:B------:R-:W-:Y:S01]  /*ec70*/  FFMA R50, R60.reuse, R16, R131 ;  /* 0x000000103c327223 */ /* 0x040fe20000000083 */
[----:B------:R-:W-:Y:S01]  /*ec80*/  FFMA R55, R61, R29, R130 ;  /* 0x0000001d3d377223 */ /* 0x000fe20000000082 */
[----:B------:R-:W2:Y:S01]  /*ec90*/  LDS.128 R84, [R0.X4+UR5+0x960] ;  /* 0x0009600500547984 */ /* 0x000ea20008004c00 */
[-C--:B------:R-:W-:Y:S01]  /*eca0*/  FFMA R49, R73, R17.reuse, R42 ;  /* 0x0000001149317223 */ /* 0x080fe2000000002a */
[C---:B------:R-:W-:Y:S01]  /*ecb0*/  FFMA R53, R61.reuse, R17, R50 ;  /* 0x000000113d357223 */ /* 0x040fe20000000032 */
[----:B------:R-:W-:Y:S01]  /*ecc0*/  FFMA R132, R60, R76, R132 ;  /* 0x0000004c3c847223 */ /* 0x000fe20000000084 */
[----:B------:R-:W-:Y:S01]  /*ecd0*/  FFMA R50, R62, R30, R55 ;  /* 0x0000001e3e327223 */ /* 0x000fe20000000037 */
[----:B------:R-:W-:Y:S01]  /*ece0*/  FFMA R42, R74, R18, R49 ;  /* 0x000000124a2a7223 */ /* 0x000fe20000000031 */
[C---:B------:R-:W-:Y:S01]  /*ecf0*/  FFMA R148, R68.reuse, R76, R148 ;  /* 0x0000004c44947223 */ /* 0x040fe20000000094 */
[----:B------:R-:W-:Y:S01]  /*ed00*/  FFMA R49, R61, R77, R132 ;  /* 0x0000004d3d317223 */ /* 0x000fe20000000084 */
[----:B------:R-:W-:Y:S01]  /*ed10*/  FFMA R55, R63, R31, R50 ;  /* 0x0000001f3f377223 */ /* 0x000fe20000000032 */
[C---:B------:R-:W-:Y:S01]  /*ed20*/  FFMA R50, R68.reuse, R16, R147 ;  /* 0x0000001044327223 */ /* 0x040fe20000000093 */
[----:B------:R-:W-:Y:S01]  /*ed30*/  FFMA R146, R68, R28, R146 ;  /* 0x0000001c44927223 */ /* 0x000fe20000000092 */
[-C--:B------:R-:W-:Y:S01]  /*ed40*/  FFMA R72, R72, R44.reuse, R91 ;  /* 0x0000002c48487223 */ /* 0x080fe2000000005b */
[----:B------:R-:W-:Y:S01]  /*ed50*/  FFMA R68, R68, R44, R135 ;  /* 0x0000002c44447223 */ /* 0x000fe20000000087 */
[----:B------:R-:W-:Y:S01]  /*ed60*/  FFMA R197, R103, R59, R58 ;  /* 0x0000003b67c57223 */ /* 0x000fe2000000003a */
[----:B------:R-:W3:Y:S01]  /*ed70*/  LDS.128 R88, [R0.X4+UR5+0x9e0] ;  /* 0x0009e00500587984 */ /* 0x000ee20008004c00 */
[C---:B------:R-:W-:Y:S01]  /*ed80*/  FFMA R52, R62.reuse, R78, R49 ;  /* 0x0000004e3e347223 */ /* 0x040fe20000000031 */
[----:B------:R-:W-:Y:S01]  /*ed90*/  FFMA R58, R62, R18, R53 ;  /* 0x000000123e3a7223 */ /* 0x000fe20000000035 */
[C---:B------:R-:W-:Y:S01]  /*eda0*/  FFMA R49, R69.reuse, R77, R148 ;  /* 0x0000004d45317223 */ /* 0x040fe20000000094 */
[C---:B------:R-:W-:Y:S01]  /*edb0*/  FFMA R53, R69.reuse, R17, R50 ;  /* 0x0000001145357223 */ /* 0x040fe20000000032 */
[C---:B------:R-:W-:Y:S01]  /*edc0*/  FFMA R57, R69.reuse, R29, R146 ;  /* 0x0000001d45397223 */ /* 0x040fe20000000092 */
[----:B------:R-:W-:Y:S01]  /*edd0*/  FFMA R69, R69, R45, R68 ;  /* 0x0000002d45457223 */ /* 0x000fe20000000044 */
        /* <DEDUP_REMOVED lines=11> */
[----:B------:R-:W4:Y:S01]  /*ee90*/  LDS.128 R68, [R0.X4+UR5+0x1060] ;  /* 0x0010600500447984 */ /* 0x000f220008004c00 */
[C---:B-1----:R-:W-:Y:S01]  /*eea0*/  FFMA R56, R80.reuse, R76, R191 ;  /* 0x0000004c50387223 */ /* 0x042fe200000000bf */
[----:B------:R-:W-:Y:S01]  /*eeb0*/  FFMA R186, R80, R16, R186 ;  /* 0x0000001050ba7223 */ /* 0x000fe200000000ba */
        /* <DEDUP_REMOVED lines=50> */
[----:B----4-:R-:W-:Y:S01]  /*f1e0*/  FFMA R88, R68, R16, R177 ;  /* 0x0000001044587223 */ /* 0x010fe200000000b1 */
        /* <DEDUP_REMOVED lines=13> */
[----:B-1----:R-:W-:Y:S01]  /*f2c0*/  FFMA R174, R80, R16, R174 ;  /* 0x0000001050ae7223 */ /* 0x002fe200000000ae */
        /* <DEDUP_REMOVED lines=19> */
[----:B------:R-:W-:Y:S01]  /*f400*/  FFMA R97, R83, R19, R80 ;  /* 0x0000001353617223 */ /* 0x000fe20000000050 */
        /* <DEDUP_REMOVED lines=40> */
[----:B------:R-:W-:Y:S01]  /*f690*/  FFMA R108, R68, R44, R108 ;  /* 0x0000002c446c7223 */ /* 0x000fe2000000006c */
[----:B------:R-:W-:Y:S01]  /*f6a0*/  FFMA R104, R91, R31, R104 ;  /* 0x0000001f5b687223 */ /* 0x000fe20000000068 */
[----:B------:R-:W-:Y:S01]  /*f6b0*/  FFMA R121, R69, R17, R88 ;  /* 0x0000001145797223 */ /* 0x000fe20000000058 */
[----:B------:R-:W-:Y:S01]  /*f6c0*/  FFMA R107, R91, R47, R90 ;  /* 0x0000002f5b6b7223 */ /* 0x000fe2000000005a */
        /* <DEDUP_REMOVED lines=42> */
[----:B------:R-:W-:Y:S01]  /*f970*/  FFMA R154, R88, R28, R154 ;  /* 0x0000001c589a7223 */ /* 0x000fe2000000009a */
[C---:B------:R-:W-:Y:S01]  /*f980*/  FFMA R148, R86.reuse, R30, R123 ;  /* 0x0000001e56947223 */ /* 0x040fe2000000007b */
        /* <DEDUP_REMOVED lines=61> */
[----:B------:R-:W1:Y:S01]  /*fd60*/  LDS.128 R80, [R0.X4+UR5+0x28e0] ;  /* 0x0028e00500507984 */ /* 0x000e620008004c00 */
[----:B------:R-:W-:Y:S01]  /*fd70*/  FFMA R85, R85, R45, R114 ;  /* 0x0000002d55557223 */ /* 0x000fe20000000072 */
[----:B------:R-:W-:Y:S01]  /*fd80*/  FFMA R165, R87, R19, R84 ;  /* 0x0000001357a57223 */ /* 0x000fe20000000054 */
[----:B------:R-:W-:Y:S01]  /*fd90*/  FFMA R166, R86, R78, R119 ;  /* 0x0000004e56a67223 */ /* 0x000fe20000000077 */
[C---:B--2---:R-:W-:Y:S01]  /*fda0*/  FFMA R84, R88.reuse, R16, R117 ;  /* 0x0000001058547223 */ /* 0x044fe20000000075 */
        /* <DEDUP_REMOVED lines=60> */
[----:B------:R-:W2:Y:S01]  /*10170*/  LDS.128 R12, [R0.X4+UR5+0x30e0] ;  /* 0x0030e005000c7984 */ /* 0x000ea20008004c00 */
[----:B------:R-:W-:Y:S01]  /*10180*/  FFMA R116, R86, R30, R51 ;  /* 0x0000001e56747223 */ /* 0x000fe20000000033 */
[----:B------:R-:W-:Y:S01]  /*10190*/  FFMA R82, R82, R46, R81 ;  /* 0x0000002e52527223 */ /* 0x000fe20000000051 */
[-C--:B------:R-:W-:Y:S01]  /*101a0*/  FFMA R51, R87, R19.reuse, R8 ;  /* 0x0000001357337223 */ /* 0x080fe20000000008 */
        /* <DEDUP_REMOVED lines=31> */
[----:B------:R-:W-:Y:S01]  /*103a0*/  FFMA R86, R86, R46, R85 ;  /* 0x0000002e56567223 */ /* 0x000fe20000000055 */
        /* <DEDUP_REMOVED lines=15> */
[----:B------:R-:W-:Y:S01]  /*104a0*/  LDS.128 R68, [R9+0xf0] ;  /* 0x0000f00009447984 */ /* 0x000fe20000000c00 */
[----:B------:R-:W-:Y:S01]  /*104b0*/  FFMA R13, R13, R77, R6 ;  /* 0x0000004d0d0d7223 */ /* 0x000fe20000000006 */
[C---:B------:R-:W-:Y:S01]  /*104c0*/  FFMA R132, R14.reuse, R30, R7 ;  /* 0x0000001e0e847223 */ /* 0x040fe20000000007 */
[----:B------:R-:W-:Y:S01]  /*104d0*/  FFMA R88, R14, R18, R5 ;  /* 0x000000120e587223 */ /* 0x000fe20000000005 */
[----:B------:R-:W2:Y:S01]  /*104e0*/  LDS.128 R84, [R0.X4+UR5+0x70] ;  /* 0x0000700500547984 */ /* 0x000ea20008004c00 */
[----:B------:R-:W-:Y:S01]  /*104f0*/  FFMA R133, R15, R47, R12 ;  /* 0x0000002f0f857223 */ /* 0x000fe2000000000c */
[C---:B---3--:R-:W-:Y:S01]  /*10500*/  FFMA R190, R80.reuse, R76, R190 ;  /* 0x0000004c50be7223 */ /* 0x048fe200000000be */
[C---:B------:R-:W-:Y:S01]  /*10510*/  FFMA R12, R80.reuse, R16, R189 ;  /* 0x00000010500c7223 */ /* 0x040fe200000000bd */
[----:B------:R-:W3:Y:S01]  /*10520*/  LDS.128 R24, [R9+0x170] ;  /* 0x0001700009187984 */ /* 0x000ee20000000c00 */
[C---:B------:R-:W-:Y:S01]  /*10530*/  FFMA R188, R80.reuse, R28, R188 ;  /* 0x0000001c50bc7223 */ /* 0x040fe200000000bc */
[----:B------:R-:W-:Y:S01]  /*10540*/  FFMA R80, R80, R44, R187 ;  /* 0x0000002c50507223 */ /* 0x000fe200000000bb */
[----:B------:R-:W-:Y:S01]  /*10550*/  FFMA R124, R90, R30, R89 ;  /* 0x0000001e5a7c7223 */ /* 0x000fe20000000059 */
[----:B------:R-:W4:Y:S01]  /*10560*/  LDS.128 R4, [R9+0x70] ;  /* 0x0000700009047984 */ /* 0x000f220000000c00 */
[C---:B------:R-:W-:Y:S01]  /*10570*/  FFMA R35, R81.reuse, R77, R190 ;  /* 0x0000004d51237223 */ /* 0x040fe200000000be */
[C---:B------:R-:W-:Y:S01]  /*10580*/  FFMA R37, R81.reuse, R17, R12 ;  /* 0x0000001151257223 */ /* 0x040fe2000000000c */
[C---:B------:R-:W-:Y:S01]  /*10590*/  FFMA R89, R81.reuse, R29, R188 ;  /* 0x0000001d51597223 */ /* 0x040fe200000000bc */
[----:B------:R-:W5:Y:S01]  /*105a0*/  LDS.128 R8, [R9+0x1f0] ;  /* 0x0001f00009087984 */ /* 0x000f620000000c00 */
[----:B------:R-:W-:Y:S01]  /*105b0*/  FFMA R81, R81, R45, R80 ;  /* 0x0000002d51517223 */ /* 0x000fe20000000050 */
[-C--:B------:R-:W-:Y:S01]  /*105c0*/  FFMA R130, R14, R78.reuse, R13 ;  /* 0x0000004e0e827223 */ /* 0x080fe2000000000d */
        /* <DEDUP_REMOVED lines=8> */
[----:B------:R-:W5:Y:S01]  /*10650*/  LDS.128 R12, [R0.X4+UR5+0xf0] ;  /* 0x0000f005000c7984 */ /* 0x000f620008004c00 */
        /* <DEDUP_REMOVED lines=19> */
[----:B------:R-:W-:Y:S01]  /*10790*/  FFMA R139, R23, R19, R20 ;  /* 0x00000013178b7223 */ /* 0x000fe20000000014 */
[C---:B---3--:R-:W-:Y:S01]  /*107a0*/  FFMA R20, R84.reuse, R24, R33 ;  /* 0x0000001854147223 */ /* 0x048fe20000000021 */
[----:B------:R-:W-:Y:S01]  /*107b0*/  FFMA R35, R85, R69, R34 ;  /* 0x0000004555237223 */ /* 0x000fe20000000022 */
[----:B------:R-:W-:Y:S01]  /*107c0*/  FFMA R141, R23, R47, R22 ;  /* 0x0000002f178d7223 */ /* 0x000fe20000000016 */
[----:B------:R-:W-:Y:S01]  /*107d0*/  FFMA R118, R91, R79, R118 ;  /* 0x0000004f5b767223 */ /* 0x000fe20000000076 */
[C---:B----4-:R-:W-:Y:S01]  /*107e0*/  FFMA R32, R84.reuse, R4, R32 ;  /* 0x0000000454207223 */ /* 0x050fe20000000020 */
[----:B------:R-:W-:Y:S01]  /*107f0*/  FFMA R33, R85, R25, R20 ;  /* 0x0000001955217223 */ /* 0x000fe20000000014 */
[----:B------:R-:W-:Y:S01]  /*10800*/  FFMA R124, R91, R31, R124 ;  /* 0x0000001f5b7c7223 */ /* 0x000fe2000000007c */
[----:B------:R-:W2:Y:S01]  /*10810*/  LDS.128 R20, [R0.X4+UR5+0x1f0] ;  /* 0x0001f00500147984 */ /* 0x000ea20008004c00 */
[----:B-----5:R-:W-:Y:S01]  /*10820*/  FFMA R36, R84, R8, R36 ;  /* 0x0000000854247223 */ /* 0x020fe20000000024 */
[C---:B------:R-:W-:Y:S01]  /*10830*/  FFMA R37, R85.reuse, R5, R32 ;  /* 0x0000000555257223 */ /* 0x040fe20000000020 */
[C---:B------:R-:W-:Y:S01]  /*10840*/  FFMA R32, R86.reuse, R70, R35 ;  /* 0x0000004656207223 */ /* 0x040fe20000000023 */
[C---:B------:R-:W-:Y:S01]  /*10850*/  FFMA R34, R86.reuse, R26, R33 ;  /* 0x0000001a56227223 */ /* 0x040fe20000000021 */
[----:B------:R-:W-:Y:S01]  /*10860*/  FFMA R85, R85, R9, R36 ;  /* 0x0000000955557223 */ /* 0x000fe20000000024 */
[C---:B------:R-:W-:Y:S01]  /*10870*/  FFMA R84, R86.reuse, R6, R37 ;  /* 0x0000000656547223 */ /* 0x040fe20000000025 */
[----:B------:R-:W3:Y:S02]  /*10880*/  LDS.128 R88, [R0.X4+UR5+0x970] ;  /* 0x0009700500587984 */ /* 0x000ee40008004c00 */
        /* <DEDUP_REMOVED lines=15> */
[----:B------:R-:W-:Y:S01]  /*10980*/  FFMA R14, R14, R6, R13 ;  /* 0x000000060e0e7223 */ /* 0x000fe2000000000d */
[C---:B-1----:R-:W-:Y:S01]  /*10990*/  FFMA R42, R80.reuse, R24, R42 ;  /* 0x00000018502a7223 */ /* 0x042fe2000000002a */
        /* <DEDUP_REMOVED lines=18> */
[----:B------:R-:W2:Y:S01]  /*10ac0*/  LDS.128 R120, [R0.X4+UR5+0x9f0] ;  /* 0x0009f00500787984 */ /* 0x000ea20008004c00 */
        /* <DEDUP_REMOVED lines=20> */
[C---:B---3--:R-:W-:Y:S01]  /*10c10*/  FFMA R64, R88.reuse, R68, R64 ;  /* 0x0000004458407223 */ /* 0x048fe20000000040 */
        /* <DEDUP_REMOVED lines=8> */
[----:B----4-:R-:W-:Y:S01]  /*10ca0*/  FFMA R54, R40, R68, R54 ;  /* 0x0000004428367223 */ /* 0x010fe20000000036 */
[----:B------:R-:W-:Y:S01]  /*10cb0*/  FFMA R37, R37, R5, R36 ;  /* 0x0000000525257223 */ /* 0x000fe20000000024 */
        /* <DEDUP_REMOVED lines=22> */
[----:B------:R-:W-:Y:S01]  /*10e20*/  FFMA R41, R89, R9, R62 ;  /* 0x0000000959297223 */ /* 0x000fe2000000003e */
[----:B------:R-:W-:Y:S01]  /*10e30*/  FFMA R48, R90, R70, R49 ;  /* 0x000000465a307223 */ /* 0x000fe20000000031 */
[----:B------:R-:W3:Y:S01]  /*10e40*/  LDS.128 R56, [R0.X4+UR5+0x10f0] ;  /* 0x0010f00500387984 */ /* 0x000ee20008004c00 */
[----:B--2---:R-:W-:Y:S01]  /*10e50*/  FFMA R72, R120, R24, R72 ;  /* 0x0000001878487223 */ /* 0x004fe20000000048 */
[----:B------:R-:W-:Y:S01]  /*10e60*/  FFMA R50, R90, R10, R41 ;  /* 0x0000000a5a327223 */ /* 0x000fe20000000029 */
[-C--:B------:R-:W-:Y:S01]  /*10e70*/  FFMA R41, R91, R71.reuse, R48 ;  /* 0x000000475b297223 */ /* 0x080fe20000000030 */
        /* <DEDUP_REMOVED lines=12> */
[----:B------:R-:W-:Y:S01]  /*10f40*/  FFMA R36, R43, R7, R36 ;  /* 0x000000072b247223 */ /* 0x000fe20000000024 */
[C---:B------:R-:W-:Y:S01]  /*10f50*/  FFMA R43, R89.reuse, R25, R40 ;  /* 0x00000019592b7223 */ /* 0x040fe20000000028 */
[----:B------:R-:W-:Y:S01]  /*10f60*/  FFMA R48, R122, R70, R63 ;  /* 0x000000467a307223 */ /* 0x000fe2000000003f */
[----:B------:R-:W-:Y:S01]  /*10f70*/  FFMA R89, R89, R5, R88 ;  /* 0x0000000559597223 */ /* 0x000fe20000000058 */
[C---:B-1----:R-:W-:Y:S01]  /*10f80*/  FFMA R94, R52.reuse, R8, R94 ;  /* 0x00000008345e7223 */ /* 0x042fe2000000005e */
[----:B------:R-:W-:Y:S01]  /*10f90*/  FFMA R92, R52, R68, R92 ;  /* 0x00000044345c7223 */ /* 0x000fe2000000005c */
[-C--:B------:R-:W-:Y:S01]  /*10fa0*/  FFMA R42, R90, R26.reuse, R43 ;  /* 0x0000001a5a2a7223 */ /* 0x080fe2000000002b */
[----:B------:R-:W-:Y:S01]  /*10fb0*/  FFMA R62, R122, R26, R61 ;  /* 0x0000001a7a3e7223 */ /* 0x000fe2000000003d */
[----:B------:R-:W-:Y:S01]  /*10fc0*/  FFMA R43, R91, R11, R50 ;  /* 0x0000000b5b2b7223 */ /* 0x000fe20000000032 */
        /* <DEDUP_REMOVED lines=58> */
[----:B------:R-:W-:Y:S01]  /*11370*/  FFMA R60, R122, R6, R121 ;  /* 0x000000067a3c7223 */ /* 0x000fe20000000079 */
[----:B------:R-:W1:Y:S01]  /*11380*/  LDS.128 R104, [R0.X4+UR5+0x1970] ;  /* 0x0019700500687984 */ /* 0x000e620008004c00 */
[----:B------:R-:W-:Y:S01]  /*11390*/  FFMA R65, R93, R25, R48 ;  /* 0x000000195d417223 */ /* 0x000fe20000000030 */
[C---:B------:R-:W-:Y:S01]  /*113a0*/  FFMA R62, R123.reuse, R27, R62 ;  /* 0x0000001b7b3e7223 */ /* 0x040fe2000000003e */
[----:B------:R-:W-:Y:S01]  /*113b0*/  FFMA R60, R123, R7, R60 ;  /* 0x000000077b3c7223 */ /* 0x000fe2000000003c */
[C---:B------:R-:W-:Y:S01]  /*113c0*/  FFMA R48, R94.reuse, R70, R73 ;  /* 0x000000465e307223 */ /* 0x040fe20000000049 */
[----:B------:R-:W-:Y:S01]  /*113d0*/  FFMA R93, R93, R5, R92 ;  /* 0x000000055d5d7223 */ /* 0x000fe2000000005c */
[----:B------:R-:W4:Y:S01]  /*113e0*/  LDS.128 R120, [R0.X4+UR5+0x19f0] ;  /* 0x0019f00500787984 */ /* 0x000f220008004c00 */
[----:B------:R-:W-:Y:S01]  /*113f0*/  FFMA R59, R75, R11, R50 ;  /* 0x0000000b4b3b7223 */ /* 0x000fe20000000032 */
        /* <DEDUP_REMOVED lines=18> */
[----:B--2---:R-:W-:Y:S01]  /*11520*/  FFMA R146, R100, R24, R146 ;  /* 0x0000001864927223 */ /* 0x004fe20000000092 */
[C---:B------:R-:W-:Y:S01]  /*11530*/  FFMA R95, R99.reuse, R11, R50 ;  /* 0x0000000b635f7223 */ /* 0x040fe20000000032 */
[----:B------:R-:W-:Y:S01]  /*11540*/  FFMA R93, R99, R71, R48 ;  /* 0x00000047635d7223 */ /* 0x000fe20000000030 */
[----:B------:R-:W-:Y:S01]  /*11550*/  FFMA R108, R96, R4, R108 ;  /* 0x00000004606c7223 */ /* 0x000fe2000000006c */
[C---:B------:R-:W-:Y:S01]  /*11560*/  FFMA R50, R100.reuse, R8, R147 ;  /* 0x0000000864327223 */ /* 0x040fe20000000093 */
[C---:B------:R-:W-:Y:S01]  /*11570*/  FFMA R48, R100.reuse, R68, R145 ;  /* 0x0000004464307223 */ /* 0x040fe20000000091 */
[----:B------:R-:W-:Y:S01]  /*11580*/  FFMA R65, R101, R25, R146 ;  /* 0x0000001965417223 */ /* 0x000fe20000000092 */
[----:B------:R-:W-:Y:S01]  /*11590*/  FFMA R97, R97, R5, R108 ;  /* 0x0000000561617223 */ /* 0x000fe2000000006c */
[----:B------:R-:W2:Y:S01]  /*115a0*/  LDS.128 R144, [R0.X4+UR5+0x2070] ;  /* 0x0020700500907984 */ /* 0x000ea20008004c00 */
[----:B------:R-:W-:Y:S01]  /*115b0*/  FFMA R100, R100, R4, R109 ;  /* 0x0000000464647223 */ /* 0x000fe2000000006d */
[C---:B------:R-:W-:Y:S01]  /*115c0*/  FFMA R49, R101.reuse, R9, R50 ;  /* 0x0000000965317223 */ /* 0x040fe20000000032 */
[----:B------:R-:W-:Y:S01]  /*115d0*/  FFMA R92, R98, R6, R97 ;  /* 0x00000006625c7223 */ /* 0x000fe20000000061 */
[C---:B------:R-:W-:Y:S01]  /*115e0*/  FFMA R97, R101.reuse, R69, R48 ;  /* 0x0000004565617223 */ /* 0x040fe20000000030 */
[----:B------:R-:W-:Y:S01]  /*115f0*/  FFMA R101, R101, R5, R100 ;  /* 0x0000000565657223 */ /* 0x000fe20000000064 */
[----:B------:R-:W-:Y:S01]  /*11600*/  FFMA R50, R102, R10, R49 ;  /* 0x0000000a66327223 */ /* 0x000fe20000000031 */
[----:B-1----:R-:W-:Y:S01]  /*11610*/  FFMA R148, R104, R68, R148 ;  /* 0x0000004468947223 */ /* 0x002fe20000000094 */
[C---:B------:R-:W-:Y:S01]  /*11620*/  FFMA R48, R102.reuse, R70, R97 ;  /* 0x0000004666307223 */ /* 0x040fe20000000061 */
[C---:B------:R-:W-:Y:S01]  /*11630*/  FFMA R94, R99.reuse, R27, R94 ;  /* 0x0000001b635e7223 */ /* 0x040fe2000000005e */
[----:B------:R-:W-:Y:S01]  /*11640*/  FFMA R92, R99, R7, R92 ;  /* 0x00000007635c7223 */ /* 0x000fe2000000005c */
[----:B------:R-:W-:Y:S01]  /*11650*/  FFMA R96, R102, R6, R101 ;  /* 0x0000000666607223 */ /* 0x000fe20000000065 */
[C---:B------:R-:W-:Y:S01]  /*11660*/  FFMA R99, R103.reuse, R11, R50 ;  /* 0x0000000b67637223 */ /* 0x040fe20000000032 */
[----:B------:R-:W-:Y:S01]  /*11670*/  FFMA R97, R103, R71, R48 ;  /* 0x0000004767617223 */ /* 0x000fe20000000030 */
[C---:B------:R-:W-:Y:S01]  /*11680*/  FFMA R50, R104.reuse, R8, R159 ;  /* 0x0000000868327223 */ /* 0x040fe2000000009f */
[----:B------:R-:W-:Y:S01]  /*11690*/  FFMA R48, R104, R24, R149 ;  /* 0x0000001868307223 */ /* 0x000fe20000000095 */
[C---:B------:R-:W-:Y:S01]  /*116a0*/  FFMA R101, R105.reuse, R69, R148 ;  /* 0x0000004569657223 */ /* 0x040fe20000000094 */
[----:B------:R-:W-:Y:S01]  /*116b0*/  FFMA R98, R102, R26, R65 ;  /* 0x0000001a66627223 */ /* 0x000fe20000000041 */
[----:B------:R-:W1:Y:S01]  /*116c0*/  LDS.128 R148, [R0.X4+UR5+0x20f0] ;  /* 0x0020f00500947984 */ /* 0x000e620008004c00 */
[C---:B------:R-:W-:Y:S01]  /*116d0*/  FFMA R49, R105.reuse, R9, R50 ;  /* 0x0000000969317223 */ /* 0x040fe20000000032 */
[----:B------:R-:W-:Y:S01]  /*116e0*/  FFMA R65, R105, R25, R48 ;  /* 0x0000001969417223 */ /* 0x000fe20000000030 */
[----:B------:R-:W-:Y:S01]  /*116f0*/  FFMA R48, R106, R70, R101 ;  /* 0x000000466a307223 */ /* 0x000fe20000000065 */
[----:B----4-:R-:W-:Y:S01]  /*11700*/  FFMA R154, R120, R24, R154 ;  /* 0x00000018789a7223 */ /* 0x010fe2000000009a */
        /* <DEDUP_REMOVED lines=26> */
[----:B------:R-:W2:Y:S01]  /*118b0*/  LDS.128 R156, [R0.X4+UR5+0x21f0] ;  /* 0x0021f005009c7984 */ /* 0x000ea20008004c00 */
        /* <DEDUP_REMOVED lines=14> */
[----:B------:R-:W-:Y:S01]  /*119a0*/  FFMA R121, R121, R5, R120 ;  /* 0x0000000579797223 */ /* 0x000fe20000000078 */
[----:B------:R-:W1:Y:S01]  /*119b0*/  LDS.128 R160, [R0.X4+UR5+0x2870] ;  /* 0x0028700500a07984 */ /* 0x000e620008004c00 */
        /* <DEDUP_REMOVED lines=78> */
[----:B------:R-:W-:Y:S01]  /*11ea0*/  FFMA R48, R166, R70, R65 ;  /* 0x00000046a6307223 */ /* 0x000fe20000000041 */
[----:B--2---:R-:W-:Y:S01]  /*11eb0*/  FFMA R116, R152, R68, R116 ;  /* 0x0000004498747223 */ /* 0x004fe20000000074 */
        /* <DEDUP_REMOVED lines=76> */
[----:B------:R-:W1:Y:S01]  /*12380*/  LDS.128 R164, [R0.X4+UR5+0x38e0] ;  /* 0x0038e00500a47984 */ /* 0x000e620008004c00 */
[C---:B------:R-:W-:Y:S01]  /*12390*/  FFMA R132, R152.reuse, R24, R135 ;  /* 0x0000001898847223 */ /* 0x040fe20000000087 */
[C---:B------:R-:W-:Y:S01]  /*123a0*/  FFMA R135, R153.reuse, R69, R136 ;  /* 0x0000004599877223 */ /* 0x040fe20000000088 */
[C---:B------:R-:W-:Y:S01]  /*123b0*/  FFMA R3, R153.reuse, R9, R134 ;  /* 0x0000000999037223 */ /* 0x040fe20000000086 */
[----:B------:R-:W-:Y:S01]  /*123c0*/  FFMA R152, R152, R4, R137 ;  /* 0x0000000498987223 */ /* 0x000fe20000000089 */
        /* <DEDUP_REMOVED lines=12> */
[----:B------:R-:W3:Y:S01]  /*12490*/  LDS.128 R140, [R0.X4+UR5+0x3960] ;  /* 0x00396005008c7984 */ /* 0x000ee20008004c00 */
        /* <DEDUP_REMOVED lines=27> */
[----:B------:R-:W2:Y:S01]  /*12650*/  LDS.128 R152, [R0.X4+UR5+0x39e0] ;  /* 0x0039e00500987984 */ /* 0x000ea20008004c00 */
[C---:B-1----:R-:W-:Y:S01]  /*12660*/  FFMA R206, R164.reuse, R16, R206 ;  /* 0x00000010a4ce7223 */ /* 0x042fe200000000ce */
        /* <DEDUP_REMOVED lines=33> */
[----:B------:R-:W-:-:S02]  /*12880*/  FFMA R142, R142, R46, R141 ;  /* 0x0000002e8e8e7223 */ /* 0x000fc4000000008d */
[C---:B------:R-:W-:Y:S02]  /*12890*/  FFMA R185, R143.reuse, R19, R164 ;  /* 0x000000138fb97223 */ /* 0x040fe400000000a4 */
        /* <DEDUP_REMOVED lines=15> */
[C---:B-1----:R-:W-:Y:S01]  /*12990*/  FFMA R16, R156.reuse, R68, R169 ;  /* 0x000000449c107223 */ /* 0x042fe200000000a9 */
[C---:B------:R-:W-:Y:S01]  /*129a0*/  FFMA R28, R156.reuse, R8, R173 ;  /* 0x000000089c1c7223 */ /* 0x040fe200000000ad */
        /* <DEDUP_REMOVED lines=10> */
[C---:B---3--:R-:W-:Y:S01]  /*12a50*/  FFMA R28, R160.reuse, R8, R177 ;  /* 0x00000008a01c7223 */ /* 0x048fe200000000b1 */
        /* <DEDUP_REMOVED lines=11> */
[C---:B------:R-:W-:Y:S01]  /*12b10*/  FFMA R46, R162.reuse, R26, R19 ;  /* 0x0000001aa22e7223 */ /* 0x040fe20000000013 */
[----:B------:R-:W-:Y:S01]  /*12b20*/  FFMA R47, R163, R11, R16 ;  /* 0x0000000ba32f7223 */ /* 0x000fe20000000010 */
[-C--:B------:R-:W-:Y:S01]  /*12b30*/  FFMA R44, R162, R6.reuse, R29 ;  /* 0x00000006a22c7223 */ /* 0x080fe2000000001d */
[----:B------:R1:W3:Y:S01]  /*12b40*/  LDS.128 R16, [R0.X4+UR5+0x39f0] ;  /* 0x0039f00500107984 */ /* 0x0002e20008004c00 */
        /* <DEDUP_REMOVED lines=11> */
[----:B------:R-:W-:-:S01]  /*12c00*/  FFMA R140, R140, R8, R187 ;  /* 0x000000088c8c7223 */ /* 0x000fc200000000bb */
[----:B-1----:R-:W2:Y:S04]  /*12c10*/  LDL R186, [R1+0x4] ;  /* 0x0000040001ba7983 */ /* 0x002ea80000100800 */
[----:B------:R-:W4:Y:S04]  /*12c20*/  LDL R224, [R1+0xc] ;  /* 0x00000c0001e07983 */ /* 0x000f280000100800 */
[----:B------:R-:W5:Y:S04]  /*12c30*/  LDL R226, [R1] ;  /* 0x0000000001e27983 */ /* 0x000f680000100800 */
[----:B---3--:R-:W3:Y:S04]  /*12c40*/  LDL R223, [R1+0x14] ;  /* 0x0000140001df7983 */ /* 0x008ee80000100800 */
[----:B------:R-:W3:Y:S04]  /*12c50*/  LDL R225, [R1+0x8] ;  /* 0x0000080001e17983 */ /* 0x000ee80000100800 */
        /* <DEDUP_REMOVED lines=14> */
[----:B------:R-:W3:Y:S01]  /*12d40*/  LDL R229, [R1+0x48] ;  /* 0x0000480001e57983 */ /* 0x000ee20000100800 */
[----:B------:R-:W-:Y:S01]  /*12d50*/  IADD3 R154, P1, R242, UR6, RZ ;  /* 0x00000006f29a7c10 */ /* 0x000fe2000ff3e0ff */
[----:B------:R-:W-:Y:S01]  /*12d60*/  UIADD3 UR4, UR4, 0x1, URZ ;  /* 0x0000000104047890 */ /* 0x000fe2000fffe03f */
[----:B------:R-:W-:Y:S01]  /*12d70*/  IADD3 R156, P2, R244, UR6, RZ ;  /* 0x00000006f49c7c10 */ /* 0x000fe2000ff5e0ff */
[----:B------:R-:W-:Y:S01]  /*12d80*/  FFMA R4, R16, R4, R167 ;  /* 0x0000000410047223 */ /* 0x000fe200000000a7 */
[----:B------:R-:W-:Y:S01]  /*12d90*/  IADD3.X R155, R241, UR7, RZ, P1, !PT ;  /* 0x00000007f19b7c10 */ /* 0x000fe20008ffe4ff */
[----:B------:R-:W-:Y:S01]  /*12da0*/  UISETP.GE.AND UP0, UPT, UR4, 0x2, UPT ;  /* 0x000000020400788c */ /* 0x000fe2000bf06270 */
[----:B------:R-:W-:Y:S01]  /*12db0*/  IADD3 R28, P1, R246, UR6, RZ ;  /* 0x00000006f61c7c10 */ /* 0x000fe2000ff3e0ff */
[C---:B------:R-:W-:Y:S01]  /*12dc0*/  FFMA R8, R16.reuse, R8, R153 ;  /* 0x0000000810087223 */ /* 0x040fe20000000099 */
[----:B------:R-:W-:Y:S01]  /*12dd0*/  IADD3.X R157, R243, UR7, RZ, P2, !PT ;  /* 0x00000007f39d7c10 */ /* 0x000fe200097fe4ff */
[C---:B------:R-:W-:Y:S01]  /*12de0*/  FFMA R68, R16.reuse, R68, R165 ;  /* 0x0000004410447223 */ /* 0x040fe200000000a5 */
[----:B------:R-:W-:Y:S01]  /*12df0*/  IADD3.X R29, R245, UR7, RZ, P1, !PT ;  /* 0x00000007f51d7c10 */ /* 0x000fe20008ffe4ff */
[----:B------:R-:W-:Y:S01]  /*12e00*/  FFMA R16, R16, R24, R3 ;  /* 0x0000001810107223 */ /* 0x000fe20000000003 */
[----:B------:R-:W-:Y:S01]  /*12e10*/  IADD3 R30, P1, R248, UR6, RZ ;  /* 0x00000006f81e7c10 */ /* 0x000fe2000ff3e0ff */
[----:B------:R-:W-:Y:S01]  /*12e20*/  USEL UR4, UR4, URZ, !UP0 ;  /* 0x0000003f04047287 */ /* 0x000fe2000c000000 */
[----:B------:R-:W-:-:S02]  /*12e30*/  IADD3 R168, P2, R250, UR6, RZ ;  /* 0x00000006faa87c10 */ /* 0x000fc4000ff5e0ff */
[----:B------:R-:W-:Y:S01]  /*12e40*/  IADD3.X R31, R247, UR7, RZ, P1, !PT ;  /* 0x00000007f71f7c10 */ /* 0x000fe20008ffe4ff */
[----:B------:R-:W-:Y:S01]  /*12e50*/  USHF.L.U32 UR5, UR4, 0xe, URZ ;  /* 0x0000000e04057899 */ /* 0x000fe2000800063f */
[----:B------:R-:W-:Y:S02]  /*12e60*/  IADD3 R158, P1, R252, UR6, RZ ;  /* 0x00000006fc9e7c10 */ /* 0x000fe4000ff3e0ff */
[C---:B------:R-:W-:Y:S01]  /*12e70*/  LEA R171, R2.reuse, R240, 0xe ;  /* 0x000000f002ab7211 */ /* 0x040fe200078e70ff */
[----:B------:R-:W-:Y:S06]  /*12e80*/  BAR.SYNC 0x0 ;  /* 0x0000000000007b1d */ /* 0x000fec0000000000 */
[----:B------:R-:W-:Y:S01]  /*12e90*/  IADD3.X R159, R251, UR7, RZ, P1, !PT ;  /* 0x00000007fb9f7c10 */ /* 0x000fe20008ffe4ff */
[----:B------:R-:W-:Y:S01]  /*12ea0*/  @!PT LDS RZ, [RZ] ;  /* 0x00000000fffff984 */ /* 0x000fe20000000800 */
[----:B------:R-:W-:Y:S01]  /*12eb0*/  @!PT LDS RZ, [RZ] ;  /* 0x00000000fffff984 */ /* 0x000fe20000000800 */
[----:B------:R-:W-:Y:S01]  /*12ec0*/  @!PT LDS RZ, [RZ] ;  /* 0x00000000fffff984 */ /* 0x000fe20000000800 */
[----:B------:R3:W-:Y:S01]  /*12ed0*/  LDGSTS.E.BYPASS.128 [R171], [R154.64], !P0 ;  /* 0x000000009aab7fae */ /* 0x0007e2000c101c4a */
[C---:B------:R-:W-:Y:S01]  /*12ee0*/  LEA R173, R2.reuse, R239, 0xe ;  /* 0x000000ef02ad7211 */ /* 0x040fe200078e70ff */
[----:B------:R-:W-:Y:S01]  /*12ef0*/  UIADD3 UR8, UR5, 0x8000, URZ ;  /* 0x0000800005087890 */ /* 0x000fe2000fffe03f */
[----:B------:R-:W-:-:S02]  /*12f00*/  LEA R175, R2, R238, 0xe ;  /* 0x000000ee02af7211 */ /* 0x000fc400078e70ff */
[C---:B------:R-:W-:Y:S01]  /*12f10*/  LEA R177, R2.reuse, R237, 0xe ;  /* 0x000000ed02b17211 */ /* 0x040fe200078e70ff */
[----:B------:R1:W-:Y:S01]  /*12f20*/  LDGSTS.E.BYPASS.128 [R173], [R156.64], !P0 ;  /* 0x000000009cad7fae */ /* 0x0003e2000c101c4a */
[----:B------:R-:W-:Y:S02]  /*12f30*/  IADD3.X R169, R249, UR7, RZ, P2, !PT ;  /* 0x00000007f9a97c10 */ /* 0x000fe400097fe4ff */
[C---:B------:R-:W-:Y:S01]  /*12f40*/  LEA R179, R2.reuse, R236, 0xe ;  /* 0x000000ec02b37211 */ /* 0x040fe200078e70ff */
[----:B------:R1:W-:Y:S01]  /*12f50*/  LDGSTS.E.BYPASS.128 [R175], [R28.64], !P0 ;  /* 0x000000001caf7fae */ /* 0x0003e2000c101c4a */
[C---:B------:R-:W-:Y:S02]  /*12f60*/  LEA R181, R2.reuse, R235, 0xe ;  /* 0x000000eb02b57211 */ /* 0x040fe400078e70ff */
[C---:B------:R-:W-:Y:S01]  /*12f70*/  LEA R183, R2.reuse, R234, 0xe ;  /* 0x000000ea02b77211 */ /* 0x040fe200078e70ff */
[----:B------:R1:W-:Y:S01]  /*12f80*/  LDGSTS.E.BYPASS.128 [R177], [R30.64], !P0 ;  /* 0x000000001eb17fae */ /* 0x0003e2000c101c4a */
[----:B------:R-:W-:-:S03]  /*12f90*/  LEA R185, R2, R233, 0xe ;  /* 0x000000e902b97211 */ /* 0x000fc600078e70ff */
[----:B------:R1:W-:Y:S04]  /*12fa0*/  LDGSTS.E.BYPASS.128 [R179], [R168.64], !P0 ;  /* 0x00000000a8b37fae */ /* 0x0003e8000c101c4a */
[----:B------:R1:W-:Y:S01]  /*12fb0*/  LDGSTS.E.BYPASS.128 [R181], [R158.64], !P0 ;  /* 0x000000009eb57fae */ /* 0x0003e2000c101c4a */
[----:B--2---:R-:W-:Y:S02]  /*12fc0*/  IADD3 R160, P1, R186, UR6, RZ ;  /* 0x00000006baa07c10 */ /* 0x004fe4000ff3e0ff */
[----:B----4-:R-:W-:Y:S02]  /*12fd0*/  IADD3 R162, P2, R224, UR6, RZ ;  /* 0x00000006e0a27c10 */ /* 0x010fe4000ff5e0ff */
[----:B-----5:R-:W-:Y:S02]  /*12fe0*/  IADD3.X R161, R226, UR7, RZ, P1, !PT ;  /* 0x00000007e2a17c10 */ /* 0x020fe40008ffe4ff */
[----:B---3--:R-:W-:-:S03]  /*12ff0*/  IADD3 R154, P1, R223, UR6, RZ ;  /* 0x00000006df9a7c10 */ /* 0x008fc6000ff3e0ff */
[----:B------:R2:W-:Y:S01]  /*13000*/  LDGSTS.E.BYPASS.128 [R183], [R160.64], !P0 ;  /* 0x00000000a0b77fae */ /* 0x0005e2000c101c4a */
[----:B------:R-:W-:Y:S02]  /*13010*/  IADD3.X R163, R225, UR7, RZ, P2, !PT ;  /* 0x00000007e1a37c10 */ /* 0x000fe400097fe4ff */
[----:B-1----:R-:W-:-:S03]  /*13020*/  IADD3 R156, P2, R212, UR6, RZ ;  /* 0x00000006d49c7c10 */ /* 0x002fc6000ff5e0ff */
[----:B------:R1:W-:Y:S01]  /*13030*/  LDGSTS.E.BYPASS.128 [R185], [R162.64], !P0 ;  /* 0x00000000a2b97fae */ /* 0x0003e2000c101c4a */
[----:B------:R-:W-:-:S03]  /*13040*/  IADD3.X R155, R213, UR7, RZ, P1, !PT ;  /* 0x00000007d59b7c10 */ /* 0x000fc60008ffe4ff */
[----:B------:R-:W0:Y:S01]  /*13050*/  LDGDEPBAR ;  /* 0x00000000000079af */ /* 0x000e220000000000 */
[----:B------:R-:W-:-:S03]  /*13060*/  IADD3 R158, P1, R214, UR6, RZ ;  /* 0x00000006d69e7c10 */ /* 0x000fc6000ff3e0ff */
[----:B------:R3:W-:Y:S01]  /*13070*/  LDGSTS.E.BYPASS.128 [R171+0x8000], [R154.64], !P0 ;  /* 0x080000009aab7fae */ /* 0x0007e2000c101c4a */
[----:B------:R-:W-:Y:S02]  /*13080*/  IADD3.X R157, R216, UR7, RZ, P2, !PT ;  /* 0x00000007d89d7c10 */ /* 0x000fe400097fe4ff */
[----:B------:R-:W-:-:S03]  /*13090*/  IADD3 R28, P2, R215, UR6, RZ ;  /* 0x00000006d71c7c10 */ /* 0x000fc6000ff5e0ff */
[----:B------:R4:W-:Y:S01]  /*130a0*/  LDGSTS.E.BYPASS.128 [R173+0x8000], [R156.64], !P0 ;  /* 0x080000009cad7fae */ /* 0x0009e2000c101c4a */
[----:B------:R-:W-:Y:S02]  /*130b0*/  IADD3.X R159, R218, UR7, RZ, P1, !PT ;  /* 0x00000007da9f7c10 */ /* 0x000fe40008ffe4ff */
[----:B------:R-:W-:-:S03]  /*130c0*/  IADD3 R30, P1, R219, UR6, RZ ;  /* 0x00000006db1e7c10 */ /* 0x000fc6000ff3e0ff */
[----:B------:R5:W-:Y:S01]  /*130d0*/  LDGSTS.E.BYPASS.128 [R175+0x8000], [R158.64], !P0 ;  /* 0x080000009eaf7fae */ /* 0x000be2000c101c4a */
[----:B------:R-:W-:Y:S01]  /*130e0*/  IADD3.X R29, R217, UR7, RZ, P2, !PT ;  /* 0x00000007d91d7c10 */ /* 0x000fe200097fe4ff */
[-C--:B----4-:R-:W-:Y:S01]  /*130f0*/  FFMA R157, R141, R9.reuse, R140 ;  /* 0x000000098d9d7223 */ /* 0x090fe2000000008c */
[----:B------:R-:W-:Y:S01]  /*13100*/  FFMA R9, R17, R9, R8 ;  /* 0x0000000911097223 */ /* 0x000fe20000000008 */
[----:B--2---:R-:W-:Y:S02]  /*13110*/  IADD3 R160, P2, R222, UR6, RZ ;  /* 0x00000006dea07c10 */ /* 0x004fe4000ff5e0ff */
[----:B------:R2:W-:Y:S01]  /*13120*/  LDGSTS.E.BYPASS.128 [R177+0x8000], [R28.64], !P0 ;  /* 0x080000001cb17fae */ /* 0x0005e2000c101c4a */
[-C--:B------:R-:W-:Y:S01]  /*13130*/  FFMA R140, R142, R10.reuse, R157 ;  /* 0x0000000a8e8c7223 */ /* 0x080fe2000000009d */
[----:B------:R-:W-:Y:S01]  /*13140*/  FFMA R10, R18, R10, R9 ;  /* 0x0000000a120a7223 */ /* 0x000fe20000000009 */
[----:B-1----:R-:W-:Y:S01]  /*13150*/  IADD3 R162, P3, R220, UR6, RZ ;  /* 0x00000006dca27c10 */ /* 0x002fe2000ff7e0ff */
[-C--:B-----5:R-:W-:Y:S01]  /*13160*/  FFMA R159, R141, R69.reuse, R164 ;  /* 0x000000458d9f7223 */ /* 0x0a0fe200000000a4 */
[----:B------:R-:W-:Y:S01]  /*13170*/  FFMA R69, R17, R69, R68 ;  /* 0x0000004511457223 */ /* 0x000fe20000000044 */
[----:B------:R-:W-:-:S02]  /*13180*/  IADD3.X R31, R221, UR7, RZ, P1, !PT ;  /* 0x00000007dd1f7c10 */ /* 0x000fc40008ffe4ff */
[-C--:B------:R-:W-:Y:S01]  /*13190*/  FFMA R0, R142, R70.reuse, R159 ;  /* 0x000000468e007223 */ /* 0x080fe2000000009f */
[----:B------:R-:W-:Y:S01]  /*131a0*/  FFMA R70, R18, R70, R69 ;  /* 0x0000004612467223 */ /* 0x000fe20000000045 */
[----:B---3--:R-:W-:Y:S01]  /*131b0*/  IADD3 R154, P1, R228, UR6, RZ ;  /* 0x00000006e49a7c10 */ /* 0x008fe2000ff3e0ff */
[----:B------:R1:W-:Y:S01]  /*131c0*/  LDGSTS.E.BYPASS.128 [R179+0x8000], [R30.64], !P0 ;  /* 0x080000001eb37fae */ /* 0x0003e2000c101c4a */
[C---:B--2---:R-:W-:Y:S01]  /*131d0*/  FFMA R29, R141.reuse, R25, R166 ;  /* 0x000000198d1d7223 */ /* 0x044fe200000000a6 */
[-C--:B------:R-:W-:Y:S01]  /*131e0*/  FFMA R141, R141, R5.reuse, R152 ;  /* 0x000000058d8d7223 */ /* 0x080fe20000000098 */
[----:B------:R-:W-:Y:S01]  /*131f0*/  IADD3.X R161, R230, UR7, RZ, P2, !PT ;  /* 0x00000007e6a17c10 */ /* 0x000fe200097fe4ff */
[C---:B------:R-:W-:Y:S01]  /*13200*/  FFMA R5, R17.reuse, R5, R4 ;  /* 0x0000000511057223 */ /* 0x040fe20000000004 */
[----:B------:R-:W-:Y:S01]  /*13210*/  FFMA R17, R17, R25, R16 ;  /* 0x0000001911117223 */ /* 0x000fe20000000010 */
[----:B------:R-:W-:Y:S01]  /*13220*/  UIADD3 UR6, UP0, UR6, 0x80, URZ ;  /* 0x0000008006067890 */ /* 0x000fe2000ff1e03f */
[----:B------:R-:W-:Y:S01]  /*13230*/  IADD3.X R163, R227, UR7, RZ, P3, !PT ;  /* 0x00000007e3a37c10 */ /* 0x000fe20009ffe4ff */
[----:B------:R2:W-:Y:S01]  /*13240*/  LDGSTS.E.BYPASS.128 [R181+0x8000], [R160.64], !P0 ;  /* 0x08000000a0b57fae */ /* 0x0005e2000c101c4a */
[-C--:B------:R-:W-:Y:S01]  /*13250*/  FFMA R28, R142, R6.reuse, R141 ;  /* 0x000000068e1c7223 */ /* 0x080fe2000000008d */
[----:B------:R-:W-:Y:S01]  /*13260*/  FFMA R6, R18, R6, R5 ;  /* 0x0000000612067223 */ /* 0x000fe20000000005 */
[----:B------:R-:W-:Y:S01]  /*13270*/  IADD3.X R155, R229, UR7, RZ, P1, !PT ;  /* 0x00000007e59b7c10 */ /* 0x000fe20008ffe4ff */
[----:B------:R2:W-:Y:S01]  /*13280*/  LDGSTS.E.BYPASS.128 [R183+0x8000], [R162.64], !P0 ;  /* 0x08000000a2b77fae */ /* 0x0005e2000c101c4a */
[-C--:B-1----:R-:W-:Y:S01]  /*13290*/  FFMA R30, R142, R26.reuse, R29 ;  /* 0x0000001a8e1e7223 */ /* 0x082fe2000000001d */
[----:B------:R-:W-:Y:S01]  /*132a0*/  FFMA R26, R18, R26, R17 ;  /* 0x0000001a121a7223 */ /* 0x000fe20000000011 */
[----:B------:R-:W-:Y:S01]  /*132b0*/  UIADD3.X UR7, URZ, UR7, URZ, UP0, !UPT ;  /* 0x000000073f077290 */ /* 0x000fe200087fe43f */
[----:B------:R2:W-:Y:S01]  /*132c0*/  LDGSTS.E.BYPASS.128 [R185+0x8000], [R154.64], !P0 ;  /* 0x080000009ab97fae */ /* 0x0005e2000c101c4a */
[----:B------:R-:W-:Y:S01]  /*132d0*/  ISETP.GE.U32.AND P0, PT, R232, 0x1e0, PT ;  /* 0x000001e0e800780c */ /* 0x000fe20003f06070 */
[C---:B------:R-:W-:Y:S01]  /*132e0*/  FFMA R31, R143.reuse, R11, R140 ;  /* 0x0000000b8f1f7223 */ /* 0x040fe2000000008c */
[C---:B------:R-:W-:Y:S01]  /*132f0*/  FFMA R30, R143.reuse, R27, R30 ;  /* 0x0000001b8f1e7223 */ /* 0x040fe2000000001e */
[----:B------:R-:W0:Y:S01]  /*13300*/  LDGDEPBAR ;  /* 0x00000000000079af */ /* 0x000e220000000000 */
[C---:B------:R-:W-:Y:S01]  /*13310*/  FFMA R29, R143.reuse, R71, R0 ;  /* 0x000000478f1d7223 */ /* 0x040fe20000000000 */
[----:B------:R-:W-:Y:S01]  /*13320*/  FFMA R28, R143, R7, R28 ;  /* 0x000000078f1c7223 */ /* 0x000fe2000000001c */
[C---:B------:R-:W-:Y:S01]  /*13330*/  FFMA R143, R19.reuse, R11, R10 ;  /* 0x0000000b138f7223 */ /* 0x040fe2000000000a */
[C---:B------:R-:W-:Y:S01]  /*13340*/  FFMA R142, R19.reuse, R27, R26 ;  /* 0x0000001b138e7223 */ /* 0x040fe2000000001a */
[C---:B------:R-:W-:Y:S01]  /*13350*/  FFMA R141, R19.reuse, R71, R70 ;  /* 0x00000047138d7223 */ /* 0x040fe20000000046 */
[----:B------:R-:W-:Y:S01]  /*13360*/  FFMA R140, R19, R7, R6 ;  /* 0x00000007138c7223 */ /* 0x000fe20000000006 */
[----:B------:R-:W-:-:S04]  /*13370*/  DEPBAR.LE SB0, 0x2 ;  /* 0x000080800000791a */ /* 0x000fc80000000000 */
[----:B------:R-:W-:Y:S06]  /*13380*/  BAR.SYNC 0x0 ;  /* 0x0000000000007b1d */ /* 0x000fec0000000000 */
[----:B--2---:R-:W-:Y:S01]  /*13390*/  @P0 CALL.REL.NOINC `(.L_x_0) ;  /* 0x0000001000000944 */ /* 0x004fe20003c00000 */
[----:B------:R-:W-:Y:S05]  /*133a0*/  BRA `(.L_x_1) ;  /* 0xfffee75000007947 */ /* 0x000fea000383ffff */
.L_x_0:
[----:B------:R-:W2:Y:S01]  /*133b0*/  LDL.LU R156, [R1+0x50] ;  /* 0x00005000019c7983 */ /* 0x000ea20000300800 */
[----:B------:R-:W-:-:S04]  /*133c0*/  DEPBAR.LE SB0, 0x0 ;  /* 0x000080000000791a */ /* 0x000fc80000000000 */
[----:B------:R-:W1:Y:S04]  /*133d0*/  S2R R0, SR_TID.X ;  /* 0x0000000000007919 */ /* 0x000e680000002100 */
[----:B------:R-:W3:Y:S01]  /*133e0*/  S2R R229, SR_TID.X ;  /* 0x0000000000e57919 */ /* 0x000ee20000002100 */
[----:B-1----:R-:W-:Y:S02]  /*133f0*/  SHF.R.U32.HI R3, RZ, 0x5, R0 ;  /* 0x00000005ff037819 */ /* 0x002fe40000011600 */
[----:B------:R-:W-:Y:S02]  /*13400*/  SHF.L.U32 R0, R0, 0x2, RZ ;  /* 0x0000000200007819 */ /* 0x000fe400000006ff */
[----:B---3--:R-:W-:Y:S02]  /*13410*/  SHF.L.U32 R229, R229, 0x2, RZ ;  /* 0x00000002e5e57819 */ /* 0x008fe400000006ff */
[----:B------:R-:W-:-:S02]  /*13420*/  SGXT.U32 R3, R3, 0x2 ;  /* 0x000000020303781a */ /* 0x000fc40000000000 */
[----:B------:R-:W-:-:S05]  /*13430*/  LOP3.LUT R229, R229, 0x7c, RZ, 0xc0, !PT ;  /* 0x0000007ce5e57812 */ /* 0x000fca00078ec0ff */
[C---:B------:R-:W-:Y:S01]  /*13440*/  IMAD R164, R3.reuse, 0x210, R229 ;  /* 0x0000021003a47824 */ /* 0x040fe200078e02e5 */
[----:B------:R-:W-:Y:S06]  /*13450*/  BAR.SYNC 0x0 ;  /* 0x0000000000007b1d */ /* 0x000fec0000000000 */
[----:B------:R-:W-:Y:S01]  /*13460*/  SHF.L.U32 R2, R164, 0x2, RZ ;  /* 0x00000002a4027819 */ /* 0x000fe200000006ff */
[----:B------:R-:W-:Y:S04]  /*13470*/  STS.128 [R164.X4], R84 ;  /* 0x00000054a4007388 */ /* 0x000fe80000004c00 */
[----:B------:R-:W-:Y:S01]  /*13480*/  IMAD R2, R3, -0x630, R2 ;  /* 0xfffff9d003027824 */ /* 0x000fe200078e0202 */
[----:B------:R-:W-:Y:S01]  /*13490*/  STS.128 [R164.X4+0x210], R32 ;  /* 0x00021020a4007388 */ /* 0x000fe20000004c00 */
[----:B------:R-:W-:-:S03]  /*134a0*/  MOV R3, 0x4 ;  /* 0x0000000400037802 */ /* 0x000fc60000000f00 */
[----:B------:R-:W-:Y:S04]  /*134b0*/  STS.128 [R164.X4+0x420], R12 ;  /* 0x0004200ca4007388 */ /* 0x000fe80000004c00 */
[----:B------:R-:W-:Y:S04]  /*134c0*/  STS.128 [R164.X4+0x630], R80 ;  /* 0x00063050a4007388 */ /* 0x000fe80000004c00 */
[----:B------:R-:W-:Y:S06]  /*134d0*/  BAR.SYNC 0x0 ;  /* 0x0000000000007b1d */ /* 0x000fec0000000000 */
[----:B------:R-:W1:Y:S04]  /*134e0*/  LDS.128 R160, [R2] ;  /* 0x0000000002a07984 */ /* 0x000e680000000c00 */
[----:B------:R-:W3:Y:S04]  /*134f0*/  LDS.128 R16, [R2+0x840] ;  /* 0x0008400002107984 */ /* 0x000ee80000000c00 */
[----:B------:R-:W4:Y:S04]  /*13500*/  LDS.128 R8, [R2+0x1080] ;  /* 0x0010800002087984 */ /* 0x000f280000000c00 */
[----:B------:R-:W5:Y:S04]  /*13510*/  LDS.128 R4, [R2+0x18c0] ;  /* 0x0018c00002047984 */ /* 0x000f680000000c00 */
[----:B------:R-:W-:Y:S06]  /*13520*/  BAR.SYNC 0x0 ;  /* 0x0000000000007b1d */ /* 0x000fec0000000000 */
[----:B------:R-:W-:Y:S04]  /*13530*/  STS.128 [R164.X4], R20 ;  /* 0x00000014a4007388 */ /* 0x000fe80000004c00 */
[----:B------:R-:W-:Y:S04]  /*13540*/  STS.128 [R164.X4+0x210], R36 ;  /* 0x00021024a4007388 */ /* 0x000fe80000004c00 */
[----:B------:R-:W-:Y:S04]  /*13550*/  STS.128 [R164.X4+0x420], R40 ;  /* 0x00042028a4007388 */ /* 0x000fe80000004c00 */
[----:B------:R-:W-:Y:S04]  /*13560*/  STS.128 [R164.X4+0x630], R60 ;  /* 0x0006303ca4007388 */ /* 0x000fe80000004c00 */
[----:B------:R-:W-:Y:S06]  /*13570*/  BAR.SYNC 0x0 ;  /* 0x0000000000007b1d */ /* 0x000fec0000000000 */
[----:B------:R-:W-:Y:S04]  /*13580*/  LDS.128 R152, [R2+0x840] ;  /* 0x0008400002987984 */ /* 0x000fe80000000c00 */
[----:B------:R-:W-:Y:S04]  /*13590*/  LDS.128 R24, [R2+0x1080] ;  /* 0x0010800002187984 */ /* 0x000fe80000000c00 */
[----:B------:R-:W-:Y:S01]  /*135a0*/  LDS.128 R12, [R2+0x18c0] ;  /* 0x0018c000020c7984 */ /* 0x000fe20000000c00 */
[----:B--2---:R-:W-:-:S03]  /*135b0*/  LOP3.LUT R0, R156, 0x7c, R0, 0xf8, !PT ;  /* 0x0000007c9c007812 */ /* 0x004fc600078ef800 */
[----:B------:R-:W2:Y:S04]  /*135c0*/  LDS.128 R156, [R2] ;  /* 0x00000000029c7984 */ /* 0x000ea80000000c00 */
[----:B------:R-:W-:Y:S06]  /*135d0*/  BAR.SYNC 0x0 ;  /* 0x0000000000007b1d */ /* 0x000fec0000000000 */
[----:B------:R-:W-:Y:S01]  /*135e0*/  STS.128 [R164.X4], R88 ;  /* 0x00000058a4007388 */ /* 0x000fe20000004c00 */
[----:B------:R-:W-:-:S03]  /*135f0*/  ISETP.GE.AND P0, PT, R0, 0x100, PT ;  /* 0x000001000000780c */ /* 0x000fc60003f06270 */
[----:B------:R-:W-:Y:S01]  /*13600*/  STS.128 [R164.X4+0x210], R52 ;  /* 0x00021034a4007388 */ /* 0x000fe20000004c00 */
[----:B------:R-:W-:-:S03]  /*13610*/  ISETP.LT.AND P1, PT, R231, c[0x0][0x178], !P0 ;  /* 0x00005e00e7007a0c */ /* 0x000fc60004721270 */
[----:B------:R-:W-:Y:S04]  /*13620*/  STS.128 [R164.X4+0x420], R56 ;  /* 0x00042038a4007388 */ /* 0x000fe80000004c00 */
[----:B------:R-:W-:Y:S04]  /*13630*/  STS.128 [R164.X4+0x630], R72 ;  /* 0x00063048a4007388 */ /* 0x000fe80000004c00 */
[----:B------:R-:W-:Y:S06]  /*13640*/  BAR.SYNC 0x0 ;  /* 0x0000000000007b1d */ /* 0x000fec0000000000 */
[----:B------:R-:W1:Y:S04]  /*13650*/  LDS.128 R40, [R2] ;  /* 0x0000000002287984 */ /* 0x000e680000000c00 */
[----:B------:R-:W1:Y:S04]  /*13660*/  LDS.128 R36, [R2+0x840] ;  /* 0x0008400002247984 */ /* 0x000e680000000c00 */
[----:B------:R-:W1:Y:S04]  /*13670*/  LDS.128 R32, [R2+0x1080] ;  /* 0x0010800002207984 */ /* 0x000e680000000c00 */
[----:B------:R-:W1:Y:S04]  /*13680*/  LDS.128 R20, [R2+0x18c0] ;  /* 0x0018c00002147984 */ /* 0x000e680000000c00 */
[----:B------:R-:W-:Y:S06]  /*13690*/  BAR.SYNC 0x0 ;  /* 0x0000000000007b1d */ /* 0x000fec0000000000 */
[----:B------:R-:W-:Y:S04]  /*136a0*/  STS.128 [R164.X4], R92 ;  /* 0x0000005ca4007388 */ /* 0x000fe80000004c00 */
[----:B------:R-:W-:Y:S04]  /*136b0*/  STS.128 [R164.X4+0x210], R96 ;  /* 0x00021060a4007388 */ /* 0x000fe80000004c00 */
        /* <DEDUP_REMOVED lines=13> */
[----:B------:R-:W1:Y:S01]  /*13790*/  LDS.128 R88, [R2] ;  /* 0x0000000002587984 */ /* 0x000e620000000c00 */
[----:B------:R-:W-:-:S02]  /*137a0*/  LOP3.LUT R121, R231, 0x8, RZ, 0xfc, !PT ;  /* 0x00000008e7797812 */ /* 0x000fc400078efcff */
[----:B------:R-:W-:Y:S01]  /*137b0*/  LOP3.LUT R123, R231, 0x28, RZ, 0xfc, !PT ;  /* 0x00000028e77b7812 */ /* 0x000fe200078efcff */
[----:B------:R-:W1:Y:S01]  /*137c0*/  LDS.128 R84, [R2+0x840] ;  /* 0x0008400002547984 */ /* 0x000e620000000c00 */
[----:B------:R-:W-:-:S03]  /*137d0*/  ISETP.LT.AND P2, PT, R121, c[0x0][0x178], !P0 ;  /* 0x00005e0079007a0c */ /* 0x000fc60004741270 */
[----:B------:R-:W1:Y:S04]  /*137e0*/  LDS.128 R80, [R2+0x1080] ;  /* 0x0010800002507984 */ /* 0x000e680000000c00 */
[----:B------:R-:W1:Y:S04]  /*137f0*/  LDS.128 R72, [R2+0x18c0] ;  /* 0x0018c00002487984 */ /* 0x000e680000000c00 */
[----:B------:R-:W-:Y:S06]  /*13800*/  BAR.SYNC 0x0 ;  /* 0x0000000000007b1d */ /* 0x000fec0000000000 */
[----:B------:R2:W-:Y:S04]  /*13810*/  STS.128 [R164.X4+0x630], R116 ;  /* 0x00063074a4007388 */ /* 0x0005e80000004c00 */
[----:B------:R-:W-:Y:S04]  /*13820*/  STS.128 [R164.X4], R148 ;  /* 0x00000094a4007388 */ /* 0x000fe80000004c00 */
[----:B------:R-:W-:Y:S04]  /*13830*/  STS.128 [R164.X4+0x210], R64 ;  /* 0x00021040a4007388 */ /* 0x000fe80000004c00 */
[----:B------:R-:W-:Y:S01]  /*13840*/  STS.128 [R164.X4+0x420], R48 ;  /* 0x00042030a4007388 */ /* 0x000fe20000004c00 */
[----:B--2---:R-:W-:-:S03]  /*13850*/  LEA R116, R231, R0, 0x8 ;  /* 0x00000000e7747211 */ /* 0x004fc600078e40ff */
[----:B------:R-:W-:Y:S06]  /*13860*/  BAR.SYNC 0x0 ;  /* 0x0000000000007b1d */ /* 0x000fec0000000000 */
[----:B------:R-:W2:Y:S01]  /*13870*/  LDS.128 R112, [R2] ;  /* 0x0000000002707984 */ /* 0x000ea20000000c00 */
[----:B------:R-:W-:Y:S01]  /*13880*/  IMAD.WIDE R116, R116, R3, c[0x0][0x170] ;  /* 0x00005c0074747625 */ /* 0x000fe200078e0203 */
[C---:B------:R-:W-:Y:S02]  /*13890*/  LOP3.LUT R119, R231.reuse, 0x4, RZ, 0xfc, !PT ;  /* 0x00000004e7777812 */ /* 0x040fe400078efcff */
        /* <DEDUP_REMOVED lines=11> */
[----:B------:R-:W2:Y:S04]  /*13950*/  LDS.128 R64, [R2+0x1080] ;  /* 0x0010800002407984 */ /* 0x000ea80000000c00 */
[----:B------:R-:W2:Y:S04]  /*13960*/  LDS.128 R48, [R2+0x18c0] ;  /* 0x0018c00002307984 */ /* 0x000ea80000000c00 */
[----:B------:R-:W-:Y:S06]  /*13970*/  BAR.SYNC 0x0 ;  /* 0x0000000000007b1d */ /* 0x000fec0000000000 */
[----:B------:R-:W-:Y:S04]  /*13980*/  STS.128 [R164.X4], R76 ;  /* 0x0000004ca4007388 */ /* 0x000fe80000004c00 */
[----:B------:R-:W-:Y:S04]  /*13990*/  STS.128 [R164.X4+0x210], R44 ;  /* 0x0002102ca4007388 */ /* 0x000fe80000004c00 */
[----:B------:R-:W-:Y:S04]  /*139a0*/  STS.128 [R164.X4+0x420], R28 ;  /* 0x0004201ca4007388 */ /* 0x000fe80000004c00 */
[----:B------:R-:W-:Y:S04]  /*139b0*/  STS.128 [R164.X4+0x630], R140 ;  /* 0x0006308ca4007388 */ /* 0x000fe80000004c00 */
[----:B------:R-:W-:Y:S06]  /*139c0*/  BAR.SYNC 0x0 ;  /* 0x0000000000007b1d */ /* 0x000fec0000000000 */
[C---:B------:R-:W-:Y:S01]  /*139d0*/  LOP3.LUT R45, R231.reuse, 0xc, RZ, 0xfc, !PT ;  /* 0x0000000ce72d7812 */ /* 0x040fe200078efcff */
[----:B-1----:R1:W-:Y:S01]  /*139e0*/  @P1 STG.E.128 [R116.64], R160 ;  /* 0x000000a074001986 */ /* 0x0023e2000c101d0a */
[----:B------:R-:W-:-:S02]  /*139f0*/  LOP3.LUT R47, R231, 0x10, RZ, 0xfc, !PT ;  /* 0x00000010e72f7812 */ /* 0x000fc400078efcff */
[----:B------:R-:W-:Y:S02]  /*13a00*/  LOP3.LUT R77, R231, 0x14, RZ, 0xfc, !PT ;  /* 0x00000014e74d7812 */ /* 0x000fe400078efcff */
[----:B------:R-:W-:Y:S02]  /*13a10*/  ISETP.LT.AND P1, PT, R119, c[0x0][0x178], !P0 ;  /* 0x00005e0077007a0c */ /* 0x000fe40004721270 */
[----:B------:R-:W-:Y:S02]  /*13a20*/  ISETP.LT.AND P3, PT, R45, c[0x0][0x178], !P0 ;  /* 0x00005e002d007a0c */ /* 0x000fe40004761270 */
[-C--:B------:R-:W-:Y:S02]  /*13a30*/  LEA R28, R119, R0.reuse, 0x8 ;  /* 0x00000000771c7211 */ /* 0x080fe400078e40ff */
[----:B------:R-:W-:Y:S02]  /*13a40*/  ISETP.LT.AND P4, PT, R47, c[0x0][0x178], !P0 ;  /* 0x00005e002f007a0c */ /* 0x000fe40004781270 */
[----:B------:R-:W-:Y:S01]  /*13a50*/  LEA R30, R121, R0, 0x8 ;  /* 0x00000000791e7211 */ /* 0x000fe200078e40ff */
[----:B------:R-:W-:Y:S01]  /*13a60*/  IMAD.WIDE R28, R28, R3, c[0x0][0x170] ;  /* 0x00005c001c1c7625 */ /* 0x000fe200078e0203 */
[----:B------:R-:W-:-:S02]  /*13a70*/  ISETP.LT.AND P5, PT, R77, c[0x0][0x178], !P0 ;  /* 0x00005e004d007a0c */ /* 0x000fc400047a1270 */
[-C--:B------:R-:W-:Y:S01]  /*13a80*/  LEA R44, R45, R0.reuse, 0x8 ;  /* 0x000000002d2c7211 */ /* 0x080fe200078e40ff */
[-C--:B------:R-:W-:Y:S01]  /*13a90*/  IMAD.WIDE R30, R30, R3.reuse, c[0x0][0x170] ;  /* 0x00005c001e1e7625 */ /* 0x080fe200078e0203 */
[-C--:B------:R-:W-:Y:S01]  /*13aa0*/  LEA R46, R47, R0.reuse, 0x8 ;  /* 0x000000002f2e7211 */ /* 0x080fe200078e40ff */
[----:B---3--:R3:W-:Y:S01]  /*13ab0*/  @P1 STG.E.128 [R28.64], R16 ;  /* 0x000000101c001986 */ /* 0x0087e2000c101d0a */
[----:B------:R-:W-:Y:S01]  /*13ac0*/  LEA R76, R77, R0, 0x8 ;  /* 0x000000004d4c7211 */ /* 0x000fe200078e40ff */
[-C--:B------:R-:W-:Y:S01]  /*13ad0*/  IMAD.WIDE R44, R44, R3.reuse, c[0x0][0x170] ;  /* 0x00005c002c2c7625 */ /* 0x080fe200078e0203 */
[C---:B------:R-:W-:Y:S01]  /*13ae0*/  LOP3.LUT R79, R231.reuse, 0x18, RZ, 0xfc, !PT ;  /* 0x00000018e74f7812 */ /* 0x040fe200078efcff */
[----:B----4-:R4:W-:Y:S01]  /*13af0*/  @P2 STG.E.128 [R30.64], R8 ;  /* 0x000000081e002986 */ /* 0x0109e2000c101d0a */
[C---:B-1----:R-:W-:Y:S01]  /*13b00*/  LOP3.LUT R117, R231.reuse, 0x1c, RZ, 0xfc, !PT ;  /* 0x0000001ce7757812 */ /* 0x042fe200078efcff */
[-C--:B------:R-:W-:Y:S01]  /*13b10*/  IMAD.WIDE R46, R46, R3.reuse, c[0x0][0x170] ;  /* 0x00005c002e2e7625 */ /* 0x080fe200078e0203 */
[C---:B------:R-:W-:Y:S01]  /*13b20*/  LOP3.LUT R119, R231.reuse, 0x20, RZ, 0xfc, !PT ;  /* 0x00000020e7777812 */ /* 0x040fe200078efcff */
[----:B-----5:R1:W-:Y:S01]  /*13b30*/  @P3 STG.E.128 [R44.64], R4 ;  /* 0x000000042c003986 */ /* 0x0203e2000c101d0a */
[----:B------:R-:W-:Y:S01]  /*13b40*/  LOP3.LUT R121, R231, 0x24, RZ, 0xfc, !PT ;  /* 0x00000024e7797812 */ /* 0x000fe200078efcff */
[----:B------:R-:W-:Y:S01]  /*13b50*/  IMAD.WIDE R76, R76, R3, c[0x0][0x170] ;  /* 0x00005c004c4c7625 */ /* 0x000fe200078e0203 */
[----:B------:R-:W-:Y:S01]  /*13b60*/  ISETP.LT.AND P1, PT, R79, c[0x0][0x178], !P0 ;  /* 0x00005e004f007a0c */ /* 0x000fe20004721270 */
[----:B------:R5:W-:Y:S01]  /*13b70*/  @P4 STG.E.128 [R46.64], R156 ;  /* 0x0000009c2e004986 */ /* 0x000be2000c101d0a */
[----:B------:R-:W-:-:S02]  /*13b80*/  ISETP.LT.AND P2, PT, R117, c[0x0][0x178], !P0 ;  /* 0x00005e0075007a0c */ /* 0x000fc40004741270 */
[----:B------:R-:W-:Y:S01]  /*13b90*/  ISETP.LT.AND P3, PT, R119, c[0x0][0x178], !P0 ;  /* 0x00005e0077007a0c */ /* 0x000fe20004761270 */
[----:B------:R-:W-:Y:S01]  /*13ba0*/  @P5 STG.E.128 [R76.64], R152 ;  /* 0x000000984c005986 */ /* 0x000fe2000c101d0a */
[----:B------:R-:W-:Y:S02]  /*13bb0*/  ISETP.LT.AND P4, PT, R121, c[0x0][0x178], !P0 ;  /* 0x00005e0079007a0c */ /* 0x000fe40004781270 */
[----:B------:R-:W-:Y:S02]  /*13bc0*/  ISETP.LT.AND P5, PT, R123, c[0x0][0x178], !P0 ;  /* 0x00005e007b007a0c */ /* 0x000fe400047a1270 */
[-C--:B---3--:R-:W-:Y:S02]  /*13bd0*/  LEA R16, R121, R0.reuse, 0x8 ;  /* 0x0000000079107211 */ /* 0x088fe400078e40ff */
[-C--:B----4-:R-:W-:Y:S02]  /*13be0*/  LEA R8, R79, R0.reuse, 0x8 ;  /* 0x000000004f087211 */ /* 0x090fe400078e40ff */
[----:B------:R-:W-:-:S02]  /*13bf0*/  LEA R10, R119, R0, 0x8 ;  /* 0x00000000770a7211 */ /* 0x000fc400078e40ff */
[-C--:B-1----:R-:W-:Y:S01]  /*13c00*/  LEA R6, R117, R0.reuse, 0x8 ;  /* 0x0000000075067211 */ /* 0x082fe200078e40ff */
[-C--:B------:R-:W-:Y:S01]  /*13c10*/  IMAD.WIDE R4, R8, R3.reuse, c[0x0][0x170] ;  /* 0x00005c0008047625 */ /* 0x080fe200078e0203 */
[----:B------:R-:W-:Y:S02]  /*13c20*/  LEA R18, R123, R0, 0x8 ;  /* 0x000000007b127211 */ /* 0x000fe400078e40ff */
[C---:B------:R-:W-:Y:S01]  /*13c30*/  LOP3.LUT R19, R231.reuse, 0x2c, RZ, 0xfc, !PT ;  /* 0x0000002ce7137812 */ /* 0x040fe200078efcff */
[-C--:B------:R-:W-:Y:S01]  /*13c40*/  IMAD.WIDE R6, R6, R3.reuse, c[0x0][0x170] ;  /* 0x00005c0006067625 */ /* 0x080fe200078e0203 */
[C---:B------:R-:W-:Y:S01]  /*13c50*/  LOP3.LUT R29, R231.reuse, 0x30, RZ, 0xfc, !PT ;  /* 0x00000030e71d7812 */ /* 0x040fe200078efcff */
[----:B------:R1:W-:Y:S01]  /*13c60*/  @P1 STG.E.128 [R4.64], R24 ;  /* 0x0000001804001986 */ /* 0x0003e2000c101d0a */
[C---:B------:R-:W-:Y:S01]  /*13c70*/  LOP3.LUT R31, R231.reuse, 0x34, RZ, 0xfc, !PT ;  /* 0x00000034e71f7812 */ /* 0x040fe200078efcff */
[-C--:B------:R-:W-:Y:S01]  /*13c80*/  IMAD.WIDE R8, R10, R3.reuse, c[0x0][0x170] ;  /* 0x00005c000a087625 */ /* 0x080fe200078e0203 */
[C---:B------:R-:W-:Y:S01]  /*13c90*/  LOP3.LUT R45, R231.reuse, 0x38, RZ, 0xfc, !PT ;  /* 0x00000038e72d7812 */ /* 0x040fe200078efcff */
[----:B------:R3:W-:Y:S01]  /*13ca0*/  @P2 STG.E.128 [R6.64], R12 ;  /* 0x0000000c06002986 */ /* 0x0007e2000c101d0a */
[----:B-----5:R-:W-:Y:S01]  /*13cb0*/  LOP3.LUT R47, R231, 0x3c, RZ, 0xfc, !PT ;  /* 0x0000003ce72f7812 */ /* 0x020fe200078efcff */
[-C--:B------:R-:W-:Y:S01]  /*13cc0*/  IMAD.WIDE R10, R16, R3.reuse, c[0x0][0x170] ;  /* 0x00005c00100a7625 */ /* 0x080fe200078e0203 */
[----:B------:R-:W-:Y:S01]  /*13cd0*/  ISETP.LT.AND P1, PT, R19, c[0x0][0x178], !P0 ;  /* 0x00005e0013007a0c */ /* 0x000fe20004721270 */
[----:B------:R4:W-:Y:S01]  /*13ce0*/  @P3 STG.E.128 [R8.64], R40 ;  /* 0x0000002808003986 */ /* 0x0009e2000c101d0a */
[----:B------:R-:W-:Y:S01]  /*13cf0*/  ISETP.LT.AND P2, PT, R29, c[0x0][0x178], !P0 ;  /* 0x00005e001d007a0c */ /* 0x000fe20004741270 */
[----:B------:R-:W-:Y:S01]  /*13d00*/  IMAD.WIDE R16, R18, R3, c[0x0][0x170] ;  /* 0x00005c0012107625 */ /* 0x000fe200078e0203 */
[----:B------:R-:W-:Y:S01]  /*13d10*/  ISETP.LT.AND P3, PT, R31, c[0x0][0x178], !P0 ;  /* 0x00005e001f007a0c */ /* 0x000fe20004761270 */
[----:B------:R5:W-:Y:S01]  /*13d20*/  @P4 STG.E.128 [R10.64], R36 ;  /* 0x000000240a004986 */ /* 0x000be2000c101d0a */
[----:B------:R-:W-:-:S03]  /*13d30*/  ISETP.LT.AND P4, PT, R45, c[0x0][0x178], !P0 ;  /* 0x00005e002d007a0c */ /* 0x000fc60004781270 */
[----:B------:R2:W-:Y:S01]  /*13d40*/  @P5 STG.E.128 [R16.64], R32 ;  /* 0x0000002010005986 */ /* 0x0005e2000c101d0a */
[----:B------:R-:W-:Y:S02]  /*13d50*/  ISETP.LT.AND P5, PT, R47, c[0x0][0x178], !P0 ;  /* 0x00005e002f007a0c */ /* 0x000fe400047a1270 */
[-C--:B-1----:R-:W-:Y:S01]  /*13d60*/  LEA R4, R19, R0.reuse, 0x8 ;  /* 0x0000000013047211 */ /* 0x082fe200078e40ff */
[----:B------:R-:W-:Y:S01]  /*13d70*/  LDS.128 R32, [R2+0x1080] ;  /* 0x0010800002207984 */ /* 0x000fe20000000c00 */
[----:B------:R-:W-:Y:S02]  /*13d80*/  LOP3.LUT R25, R231, 0x4c, RZ, 0xfc, !PT ;  /* 0x0000004ce7197812 */ /* 0x000fe400078efcff */
[-C--:B---3--:R-:W-:Y:S01]  /*13d90*/  LEA R6, R29, R0.reuse, 0x8 ;  /* 0x000000001d067211 */ /* 0x088fe200078e40ff */
[-C--:B------:R-:W-:Y:S01]  /*13da0*/  IMAD.WIDE R4, R4, R3.reuse, c[0x0][0x170] ;  /* 0x00005c0004047625 */ /* 0x080fe200078e0203 */
[-C--:B------:R-:W-:Y:S02]  /*13db0*/  LEA R12, R47, R0.reuse, 0x8 ;  /* 0x000000002f0c7211 */ /* 0x080fe400078e40ff */
[-C--:B----4-:R-:W-:Y:S01]  /*13dc0*/  LEA R8, R31, R0.reuse, 0x8 ;  /* 0x000000001f087211 */ /* 0x090fe200078e40ff */
[-C--:B------:R-:W-:Y:S01]  /*13dd0*/  IMAD.WIDE R6, R6, R3.reuse, c[0x0][0x170] ;  /* 0x00005c0006067625 */ /* 0x080fe200078e0203 */
[----:B------:R-:W-:Y:S01]  /*13de0*/  LOP3.LUT R15, R231, 0x40, RZ, 0xfc, !PT ;  /* 0x00000040e70f7812 */ /* 0x000fe200078efcff */
[----:B------:R1:W-:Y:S01]  /*13df0*/  @P1 STG.E.128 [R4.64], R20 ;  /* 0x0000001404001986 */ /* 0x0003e2000c101d0a */
[----:B-----5:R-:W-:Y:S01]  /*13e00*/  LEA R10, R45, R0, 0x8 ;  /* 0x000000002d0a7211 */ /* 0x020fe200078e40ff */
[-C--:B------:R-:W-:Y:S01]  /*13e10*/  IMAD.WIDE R8, R8, R3.reuse, c[0x0][0x170] ;  /* 0x00005c0008087625 */ /* 0x080fe200078e0203 */
[C---:B------:R-:W-:Y:S01]  /*13e20*/  LOP3.LUT R27, R231.reuse, 0x50, RZ, 0xfc, !PT ;  /* 0x00000050e71b7812 */ /* 0x040fe200078efcff */
[----:B------:R3:W-:Y:S01]  /*13e30*/  @P2 STG.E.128 [R6.64], R68 ;  /* 0x0000004406002986 */ /* 0x0007e2000c101d0a */
[C---:B--2---:R-:W-:Y:S01]  /*13e40*/  LOP3.LUT R17, R231.reuse, 0x44, RZ, 0xfc, !PT ;  /* 0x00000044e7117812 */ /* 0x044fe200078efcff */
[-C--:B------:R-:W-:Y:S01]  /*13e50*/  IMAD.WIDE R10, R10, R3.reuse, c[0x0][0x170] ;  /* 0x00005c000a0a7625 */ /* 0x080fe200078e0203 */
[----:B------:R-:W-:Y:S01]  /*13e60*/  LOP3.LUT R19, R231, 0x48, RZ, 0xfc, !PT ;  /* 0x00000048e7137812 */ /* 0x000fe200078efcff */
[----:B------:R2:W-:Y:S01]  /*13e70*/  @P3 STG.E.128 [R8.64], R60 ;  /* 0x0000003c08003986 */ /* 0x0005e2000c101d0a */
[----:B------:R-:W-:Y:S01]  /*13e80*/  ISETP.LT.AND P1, PT, R15, c[0x0][0x178], !P0 ;  /* 0x00005e000f007a0c */ /* 0x000fe20004721270 */
[----:B------:R-:W-:Y:S01]  /*13e90*/  IMAD.WIDE R12, R12, R3, c[0x0][0x170] ;  /* 0x00005c000c0c7625 */ /* 0x000fe200078e0203 */
[----:B------:R-:W-:Y:S01]  /*13ea0*/  ISETP.LT.AND P2, PT, R17, c[0x0][0x178], !P0 ;  /* 0x00005e0011007a0c */ /* 0x000fe20004741270 */
[----:B------:R4:W-:Y:S01]  /*13eb0*/  @P4 STG.E.128 [R10.64], R56 ;  /* 0x000000380a004986 */ /* 0x0009e2000c101d0a */
[----:B------:R-:W-:-:S02]  /*13ec0*/  ISETP.LT.AND P3, PT, R19, c[0x0][0x178], !P0 ;  /* 0x00005e0013007a0c */ /* 0x000fc40004761270 */
[----:B------:R-:W-:Y:S01]  /*13ed0*/  ISETP.LT.AND P4, PT, R25, c[0x0][0x178], !P0 ;  /* 0x00005e0019007a0c */ /* 0x000fe20004781270 */
[----:B------:R5:W-:Y:S01]  /*13ee0*/  @P5 STG.E.128 [R12.64], R52 ;  /* 0x000000340c005986 */ /* 0x000be2000c101d0a */
[----:B------:R-:W-:Y:S02]  /*13ef0*/  ISETP.LT.AND P5, PT, R27, c[0x0][0x178], !P0 ;  /* 0x00005e001b007a0c */ /* 0x000fe400047a1270 */
[-C--:B-1----:R-:W-:Y:S01]  /*13f00*/  LEA R4, R15, R0.reuse, 0x8 ;  /* 0x000000000f047211 */ /* 0x082fe200078e40ff */
[----:B------:R-:W-:Y:S01]  /*13f10*/  LDS.128 R28, [R2+0x840] ;  /* 0x00084000021c7984 */ /* 0x000fe20000000c00 */
[----:B------:R-:W-:Y:S02]  /*13f20*/  LOP3.LUT R15, R231, 0x54, RZ, 0xfc, !PT ;  /* 0x00000054e70f7812 */ /* 0x000fe400078efcff */
[----:B---3--:R-:W-:Y:S01]  /*13f30*/  LEA R6, R17, R0, 0x8 ;  /* 0x0000000011067211 */ /* 0x008fe200078e40ff */
[----:B------:R-:W-:Y:S01]  /*13f40*/  IMAD.WIDE R4, R4, R3, c[0x0][0x170] ;  /* 0x00005c0004047625 */ /* 0x000fe200078e0203 */
[----:B------:R-:W-:-:S02]  /*13f50*/  LOP3.LUT R17, R231, 0x58, RZ, 0xfc, !PT ;  /* 0x00000058e7117812 */ /* 0x000fc400078efcff */
[-C--:B--2---:R-:W-:Y:S01]  /*13f60*/  LEA R8, R19, R0.reuse, 0x8 ;  /* 0x0000000013087211 */ /* 0x084fe200078e40ff */
[-C--:B------:R-:W-:Y:S01]  /*13f70*/  IMAD.WIDE R6, R6, R3.reuse, c[0x0][0x170] ;  /* 0x00005c0006067625 */ /* 0x080fe200078e0203 */
[----:B------:R-:W-:Y:S01]  /*13f80*/  LOP3.LUT R19, R231, 0x5c, RZ, 0xfc, !PT ;  /* 0x0000005ce7137812 */ /* 0x000fe200078efcff */
[----:B------:R1:W-:Y:S01]  /*13f90*/  @P1 STG.E.128 [R4.64], R88 ;  /* 0x0000005804001986 */ /* 0x0003e2000c101d0a */
[-C--:B----4-:R-:W-:Y:S01]  /*13fa0*/  LEA R10, R25, R0.reuse, 0x8 ;  /* 0x00000000190a7211 */ /* 0x090fe200078e40ff */
[-C--:B------:R-:W-:Y:S01]  /*13fb0*/  IMAD.WIDE R8, R8, R3.reuse, c[0x0][0x170] ;  /* 0x00005c0008087625 */ /* 0x080fe200078e0203 */
[----:B------:R-:W-:Y:S01]  /*13fc0*/  LOP3.LUT R21, R231, 0x60, RZ, 0xfc, !PT ;  /* 0x00000060e7157812 */ /* 0x000fe200078efcff */
[----:B------:R2:W-:Y:S01]  /*13fd0*/  @P2 STG.E.128 [R6.64], R84 ;  /* 0x0000005406002986 */ /* 0x0005e2000c101d0a */
[----:B-----5:R-:W-:Y:S01]  /*13fe0*/  LEA R12, R27, R0, 0x8 ;  /* 0x000000001b0c7211 */ /* 0x020fe200078e40ff */
[-C--:B------:R-:W-:Y:S01]  /*13ff0*/  IMAD.WIDE R10, R10, R3.reuse, c[0x0][0x170] ;  /* 0x00005c000a0a7625 */ /* 0x080fe200078e0203 */
[----:B------:R-:W-:Y:S01]  /*14000*/  LOP3.LUT R23, R231, 0x64, RZ, 0xfc, !PT ;  /* 0x00000064e7177812 */ /* 0x000fe200078efcff */
[----:B------:R-:W3:Y:S01]  /*14010*/  LDS.128 R24, [R2] ;  /* 0x0000000002187984 */ /* 0x000ee20000000c00 */
        /* <DEDUP_REMOVED lines=8> */
[----:B------:R1:W-:Y:S01]  /*140a0*/  @P5 STG.E.128 [R12.64], R112 ;  /* 0x000000700c005986 */ /* 0x0003e2000c101d0a */
[----:B------:R-:W-:Y:S02]  /*140b0*/  ISETP.LT.AND P5, PT, R23, c[0x0][0x178], !P0 ;  /* 0x00005e0017007a0c */ /* 0x000fe400047a1270 */
[-C--:B--2---:R-:W-:Y:S01]  /*140c0*/  LEA R6, R17, R0.reuse, 0x8 ;  /* 0x0000000011067211 */ /* 0x084fe200078e40ff */
[-C--:B------:R-:W-:Y:S01]  /*140d0*/  IMAD.WIDE R4, R4, R3.reuse, c[0x0][0x170] ;  /* 0x00005c0004047625 */ /* 0x080fe200078e0203 */
[C---:B------:R-:W-:Y:S02]  /*140e0*/  LOP3.LUT R15, R231.reuse, 0x68, RZ, 0xfc, !PT ;  /* 0x00000068e70f7812 */ /* 0x040fe400078efcff */
[----:B------:R-:W-:Y:S01]  /*140f0*/  LOP3.LUT R17, R231, 0x6c, RZ, 0xfc, !PT ;  /* 0x0000006ce7117812 */ /* 0x000fe200078efcff */
[----:B------:R-:W-:Y:S01]  /*14100*/  IMAD.WIDE R6, R6, R3, c[0x0][0x170] ;  /* 0x00005c0006067625 */ /* 0x000fe200078e0203 */
[----:B------:R2:W-:Y:S01]  /*14110*/  @P1 STG.E.128 [R4.64], R100 ;  /* 0x0000006404001986 */ /* 0x0005e2000c101d0a */
[----:B----4-:R-:W-:-:S02]  /*14120*/  LEA R8, R19, R0, 0x8 ;  /* 0x0000000013087211 */ /* 0x010fc400078e40ff */
[----:B------:R-:W-:Y:S01]  /*14130*/  LOP3.LUT R19, R231, 0x70, RZ, 0xfc, !PT ;  /* 0x00000070e7137812 */ /* 0x000fe200078efcff */
[----:B------:R4:W-:Y:S01]  /*14140*/  @P2 STG.E.128 [R6.64], R96 ;  /* 0x0000006006002986 */ /* 0x0009e2000c101d0a */
[-C--:B-----5:R-:W-:Y:S01]  /*14150*/  LEA R10, R21, R0.reuse, 0x8 ;  /* 0x00000000150a7211 */ /* 0x0a0fe200078e40ff */
[-C--:B------:R-:W-:Y:S01]  /*14160*/  IMAD.WIDE R8, R8, R3.reuse, c[0x0][0x170] ;  /* 0x00005c0008087625 */ /* 0x080fe200078e0203 */
[----:B------:R-:W-:Y:S02]  /*14170*/  LOP3.LUT R21, R231, 0x74, RZ, 0xfc, !PT ;  /* 0x00000074e7157812 */ /* 0x000fe400078efcff */
[----:B-1----:R-:W-:Y:S01]  /*14180*/  LEA R12, R23, R0, 0x8 ;  /* 0x00000000170c7211 */ /* 0x002fe200078e40ff */
[-C--:B------:R-:W-:Y:S01]  /*14190*/  IMAD.WIDE R10, R10, R3.reuse, c[0x0][0x170] ;  /* 0x00005c000a0a7625 */ /* 0x080fe200078e0203 */
[----:B------:R-:W-:Y:S01]  /*141a0*/  LOP3.LUT R23, R231, 0x78, RZ, 0xfc, !PT ;  /* 0x00000078e7177812 */ /* 0x000fe200078efcff */
[----:B------:R1:W-:Y:S01]  /*141b0*/  @P3 STG.E.128 [R8.64], R92 ;  /* 0x0000005c08003986 */ /* 0x0003e2000c101d0a */
[----:B------:R-:W-:Y:S01]  /*141c0*/  ISETP.LT.AND P1, PT, R15, c[0x0][0x178], !P0 ;  /* 0x00005e000f007a0c */ /* 0x000fe20004721270 */
[----:B------:R-:W-:Y:S01]  /*141d0*/  IMAD.WIDE R12, R12, R3, c[0x0][0x170] ;  /* 0x00005c000c0c7625 */ /* 0x000fe200078e0203 */
[----:B------:R-:W-:Y:S01]  /*141e0*/  LOP3.LUT R231, R231, 0x7c, RZ, 0xfc, !PT ;  /* 0x0000007ce7e77812 */ /* 0x000fe200078efcff */
[----:B------:R5:W-:Y:S01]  /*141f0*/  @P4 STG.E.128 [R10.64], R108 ;  /* 0x0000006c0a004986 */ /* 0x000be2000c101d0a */
[----:B------:R-:W-:-:S02]  /*14200*/  ISETP.LT.AND P2, PT, R17, c[0x0][0x178], !P0 ;  /* 0x00005e0011007a0c */ /* 0x000fc40004741270 */
[----:B------:R-:W-:Y:S01]  /*14210*/  ISETP.LT.AND P3, PT, R19, c[0x0][0x178], !P0 ;  /* 0x00005e0013007a0c */ /* 0x000fe20004761270 */
[----:B------:R3:W-:Y:S01]  /*14220*/  @P5 STG.E.128 [R12.64], R104 ;  /* 0x000000680c005986 */ /* 0x0007e2000c101d0a */
[-C--:B--2---:R-:W-:Y:S02]  /*14230*/  LEA R4, R15, R0.reuse, 0x8 ;  /* 0x000000000f047211 */ /* 0x084fe400078e40ff */
[----:B------:R-:W-:Y:S02]  /*14240*/  ISETP.LT.AND P4, PT, R21, c[0x0][0x178], !P0 ;  /* 0x00005e0015007a0c */ /* 0x000fe40004781270 */
[-C--:B----4-:R-:W-:Y:S01]  /*14250*/  LEA R6, R17, R0.reuse, 0x8 ;  /* 0x0000000011067211 */ /* 0x090fe200078e40ff */
[-C--:B------:R-:W-:Y:S01]  /*14260*/  IMAD.WIDE R4, R4, R3.reuse, c[0x0][0x170] ;  /* 0x00005c0004047625 */ /* 0x080fe200078e0203 */
[----:B------:R-:W-:Y:S02]  /*14270*/  ISETP.LT.AND P5, PT, R23, c[0x0][0x178], !P0 ;  /* 0x00005e0017007a0c */ /* 0x000fe400047a1270 */
[----:B------:R-:W-:Y:S01]  /*14280*/  ISETP.LT.AND P0, PT, R231, c[0x0][0x178], !P0 ;  /* 0x00005e00e7007a0c */ /* 0x000fe20004701270 */
[----:B------:R-:W-:Y:S01]  /*14290*/  IMAD.WIDE R6, R6, R3, c[0x0][0x170] ;  /* 0x00005c0006067625 */ /* 0x000fe200078e0203 */
[-C--:B-1----:R-:W-:Y:S01]  /*142a0*/  LEA R8, R19, R0.reuse, 0x8 ;  /* 0x0000000013087211 */ /* 0x082fe200078e40ff */
[----:B------:R1:W-:Y:S01]  /*142b0*/  @P1 STG.E.128 [R4.64], R64 ;  /* 0x0000004004001986 */ /* 0x0003e2000c101d0a */
[----:B-----5:R-:W-:-:S03]  /*142c0*/  LEA R10, R21, R0, 0x8 ;  /* 0x00000000150a7211 */ /* 0x020fc600078e40ff */
[-C--:B------:R-:W-:Y:S01]  /*142d0*/  IMAD.WIDE R8, R8, R3.reuse, c[0x0][0x170] ;  /* 0x00005c0008087625 */ /* 0x080fe200078e0203 */
[----:B------:R1:W-:Y:S01]  /*142e0*/  @P2 STG.E.128 [R6.64], R48 ;  /* 0x0000003006002986 */ /* 0x0003e2000c101d0a */
[----:B---3--:R-:W-:Y:S02]  /*142f0*/  LEA R12, R23, R0, 0x8 ;  /* 0x00000000170c7211 */ /* 0x008fe400078e40ff */
[-C--:B------:R-:W-:Y:S01]  /*14300*/  IMAD.WIDE R10, R10, R3.reuse, c[0x0][0x170] ;  /* 0x00005c000a0a7625 */ /* 0x080fe200078e0203 */
[----:B------:R1:W-:Y:S03]  /*14310*/  @P3 STG.E.128 [R8.64], R24 ;  /* 0x0000001808003986 */ /* 0x0003e6000c101d0a */
[----:B------:R-:W-:Y:S01]  /*14320*/  IMAD.WIDE R12, R12, R3, c[0x0][0x170] ;  /* 0x00005c000c0c7625 */ /* 0x000fe200078e0203 */
[----:B------:R1:W-:Y:S04]  /*14330*/  @P4 STG.E.128 [R10.64], R28 ;  /* 0x0000001c0a004986 */ /* 0x0003e8000c101d0a */
[----:B------:R1:W-:Y:S01]  /*14340*/  @P5 STG.E.128 [R12.64], R32 ;  /* 0x000000200c005986 */ /* 0x0003e2000c101d0a */
[----:B------:R-:W-:Y:S05]  /*14350*/  @!P0 EXIT ;  /* 0x000000000000894d */ /* 0x000fea0003800000 */
[----:B-1----:R-:W1:Y:S01]  /*14360*/  LDS.128 R8, [R2+0x18c0] ;  /* 0x0018c00002087984 */ /* 0x002e620000000c00 */
[----:B------:R-:W-:-:S05]  /*14370*/  LEA R4, R231, R0, 0x8 ;  /* 0x00000000e7047211 */ /* 0x000fca00078e40ff */
[----:B------:R-:W-:-:S05]  /*14380*/  IMAD.WIDE R4, R4, R3, c[0x0][0x170] ;  /* 0x00005c0004047625 */ /* 0x000fca00078e0203 */
[----:B-1----:R-:W-:Y:S01]  /*14390*/  STG.E.128 [R4.64], R8 ;  /* 0x0000000804007986 */ /* 0x002fe2000c101d0a */
[----:B------:R-:W-:Y:S05]  /*143a0*/  EXIT ;  /* 0x000000000000794d */ /* 0x000fea0003800000 */
.L_x_2:
[----:B------:R-:W-:-:S00]  /*143b0*/  BRA `(.L_x_2) ;  /* 0xfffffff000007947 */ /* 0x000fc0000383ffff */
[----:B------:R-:W-:-:S00]  /*143c0*/  NOP ;  /* 0x0000000000007918 */ /* 0x000fc00000000000 */
        /* <DEDUP_REMOVED lines=11> */
.L_x_3:


//--------------------- .nv.shared.triton_mm      --------------------------
	.section	.nv.shared.triton_mm,"aw",@nobits
	.align	16
